//
// Generated by NVIDIA NVVM Compiler
//
// Compiler Build ID: CL-36424714
// Cuda compilation tools, release 13.0, V13.0.88
// Based on NVVM 20.0.0
//

.version 9.0
.target sm_100
.address_size 64

	// .globl	mlp_train_kernel
.extern .shared .align 16 .b8 smem[];

.visible .entry mlp_train_kernel(
	.param .u64 .ptr .align 1 mlp_train_kernel_param_0,
	.param .u64 .ptr .align 1 mlp_train_kernel_param_1,
	.param .u64 .ptr .align 1 mlp_train_kernel_param_2,
	.param .u64 .ptr .align 1 mlp_train_kernel_param_3,
	.param .u64 .ptr .align 1 mlp_train_kernel_param_4,
	.param .u32 mlp_train_kernel_param_5,
	.param .f32 mlp_train_kernel_param_6
)
{
	.reg .pred 	%p<74>;
	.reg .b16 	%rs<101>;
	.reg .b32 	%r<468>;
	.reg .b32 	%f<203>;
	.reg .b64 	%rd<75>;

	ld.param.u64 	%rd7, [mlp_train_kernel_param_0];
	ld.param.u64 	%rd8, [mlp_train_kernel_param_1];
	ld.param.u64 	%rd9, [mlp_train_kernel_param_2];
	ld.param.u64 	%rd10, [mlp_train_kernel_param_3];
	ld.param.u64 	%rd6, [mlp_train_kernel_param_4];
	ld.param.u32 	%r193, [mlp_train_kernel_param_5];
	ld.param.f32 	%f38, [mlp_train_kernel_param_6];
	cvta.to.global.u64 	%rd1, %rd7;
	cvta.to.global.u64 	%rd2, %rd6;
	cvta.to.global.u64 	%rd3, %rd10;
	cvta.to.global.u64 	%rd4, %rd8;
	cvta.to.global.u64 	%rd5, %rd9;
	mov.u32 	%r462, %tid.x;
	shr.u32 	%r2, %r462, 5;
	and.b32  	%r3, %r462, 31;
	mov.u32 	%r4, %ntid.x;
	add.s32 	%r194, %r462, %r4;
	cvt.u16.u32 	%rs1, %r194;
	xor.b16  	%rs17, %rs1, 32767;
	cvt.u16.u32 	%rs2, %r4;
	div.u16 	%rs18, %rs17, %rs2;
	and.b16  	%rs3, %rs18, 3;
	cvt.u32.u16 	%r5, %rs3;
	setp.eq.s16 	%p5, %rs3, 2;
	mov.u32 	%r407, %r462;
	@%p5 bra 	$L__BB0_3;
	mov.b32 	%r406, 0;
	mov.u32 	%r407, %r462;
$L__BB0_2:
	.pragma "nounroll";
	shl.b32 	%r196, %r407, 1;
	mov.u32 	%r197, smem;
	add.s32 	%r198, %r197, %r196;
	mul.wide.u32 	%rd11, %r407, 2;
	add.s64 	%rd12, %rd4, %rd11;
	ld.global.u16 	%rs19, [%rd12];
	st.shared.u16 	[%r198+8192], %rs19;
	add.s32 	%r407, %r407, %r4;
	add.s32 	%r406, %r406, 1;
	xor.b32  	%r199, %r406, %r5;
	setp.ne.s32 	%p6, %r199, 2;
	@%p6 bra 	$L__BB0_2;
$L__BB0_3:
	shl.b32 	%r11, %r4, 1;
	add.s32 	%r411, %r407, %r11;
	shl.b32 	%r13, %r4, 2;
	mul.lo.s32 	%r14, %r4, 3;
	add.s32 	%r410, %r407, %r14;
	add.s32 	%r409, %r4, %r407;
	shl.b32 	%r200, %r407, 1;
	mov.u32 	%r201, smem;
	add.s32 	%r202, %r200, %r201;
	add.s32 	%r408, %r202, 8192;
	shl.b32 	%r18, %r4, 3;
	mul.lo.s32 	%r19, %r4, 6;
$L__BB0_4:
	mul.wide.u32 	%rd13, %r407, 2;
	add.s64 	%rd14, %rd4, %rd13;
	ld.global.u16 	%rs20, [%rd14];
	st.shared.u16 	[%r408], %rs20;
	add.s32 	%r203, %r407, %r4;
	add.s32 	%r204, %r408, %r11;
	mul.wide.u32 	%rd15, %r409, 2;
	add.s64 	%rd16, %rd4, %rd15;
	ld.global.u16 	%rs21, [%rd16];
	st.shared.u16 	[%r204], %rs21;
	add.s32 	%r205, %r203, %r4;
	add.s32 	%r206, %r408, %r13;
	mul.wide.u32 	%rd17, %r411, 2;
	add.s64 	%rd18, %rd4, %rd17;
	ld.global.u16 	%rs22, [%rd18];
	st.shared.u16 	[%r206], %rs22;
	add.s32 	%r207, %r205, %r4;
	add.s32 	%r208, %r408, %r19;
	mul.wide.u32 	%rd19, %r410, 2;
	add.s64 	%rd20, %rd4, %rd19;
	ld.global.u16 	%rs23, [%rd20];
	st.shared.u16 	[%r208], %rs23;
	add.s32 	%r407, %r207, %r4;
	add.s32 	%r411, %r411, %r13;
	add.s32 	%r410, %r410, %r13;
	add.s32 	%r409, %r409, %r13;
	add.s32 	%r408, %r408, %r18;
	setp.lt.u32 	%p7, %r407, 32768;
	@%p7 bra 	$L__BB0_4;
	xor.b16  	%rs24, %rs1, 16383;
	div.u16 	%rs25, %rs24, %rs2;
	and.b16  	%rs4, %rs25, 3;
	cvt.u32.u16 	%r30, %rs4;
	setp.eq.s16 	%p8, %rs4, 2;
	mov.u32 	%r415, %r462;
	@%p8 bra 	$L__BB0_8;
	mov.b32 	%r414, 0;
	mov.u32 	%r415, %r462;
$L__BB0_7:
	.pragma "nounroll";
	shl.b32 	%r210, %r415, 1;
	add.s32 	%r212, %r201, %r210;
	mul.wide.u32 	%rd21, %r415, 2;
	add.s64 	%rd22, %rd5, %rd21;
	ld.global.u16 	%rs26, [%rd22];
	st.shared.u16 	[%r212+73728], %rs26;
	add.s32 	%r415, %r415, %r4;
	add.s32 	%r414, %r414, 1;
	xor.b32  	%r213, %r414, %r30;
	setp.ne.s32 	%p9, %r213, 2;
	@%p9 bra 	$L__BB0_7;
$L__BB0_8:
	add.s32 	%r419, %r415, %r11;
	add.s32 	%r418, %r415, %r14;
	add.s32 	%r417, %r4, %r415;
	shl.b32 	%r214, %r415, 1;
	add.s32 	%r216, %r214, %r201;
	add.s32 	%r416, %r216, 73728;
$L__BB0_9:
	mul.wide.u32 	%rd23, %r415, 2;
	add.s64 	%rd24, %rd5, %rd23;
	ld.global.u16 	%rs27, [%rd24];
	st.shared.u16 	[%r416], %rs27;
	add.s32 	%r217, %r415, %r4;
	add.s32 	%r218, %r416, %r11;
	mul.wide.u32 	%rd25, %r417, 2;
	add.s64 	%rd26, %rd5, %rd25;
	ld.global.u16 	%rs28, [%rd26];
	st.shared.u16 	[%r218], %rs28;
	add.s32 	%r219, %r217, %r4;
	add.s32 	%r220, %r416, %r13;
	mul.wide.u32 	%rd27, %r419, 2;
	add.s64 	%rd28, %rd5, %rd27;
	ld.global.u16 	%rs29, [%rd28];
	st.shared.u16 	[%r220], %rs29;
	add.s32 	%r221, %r219, %r4;
	add.s32 	%r222, %r416, %r19;
	mul.wide.u32 	%rd29, %r418, 2;
	add.s64 	%rd30, %rd5, %rd29;
	ld.global.u16 	%rs30, [%rd30];
	st.shared.u16 	[%r222], %rs30;
	add.s32 	%r415, %r221, %r4;
	add.s32 	%r419, %r419, %r13;
	add.s32 	%r418, %r418, %r13;
	add.s32 	%r417, %r417, %r13;
	add.s32 	%r416, %r416, %r18;
	setp.lt.u32 	%p10, %r415, 16384;
	@%p10 bra 	$L__BB0_9;
	setp.eq.s16 	%p11, %rs3, 2;
	mov.u32 	%r423, %r462;
	@%p11 bra 	$L__BB0_13;
	mov.b32 	%r422, 0;
	mov.u32 	%r423, %r462;
$L__BB0_12:
	.pragma "nounroll";
	shl.b32 	%r224, %r423, 2;
	add.s32 	%r226, %r201, %r224;
	mov.b32 	%r227, 0;
	st.shared.u32 	[%r226+188416], %r227;
	add.s32 	%r423, %r423, %r4;
	add.s32 	%r422, %r422, 1;
	xor.b32  	%r228, %r422, %r5;
	setp.ne.s32 	%p12, %r228, 2;
	@%p12 bra 	$L__BB0_12;
$L__BB0_13:
	shl.b32 	%r229, %r423, 2;
	add.s32 	%r231, %r229, %r201;
	add.s32 	%r424, %r231, 188416;
	shl.b32 	%r56, %r4, 4;
	mul.lo.s32 	%r57, %r4, 12;
$L__BB0_14:
	mov.b32 	%r232, 0;
	st.shared.u32 	[%r424], %r232;
	add.s32 	%r233, %r424, %r13;
	st.shared.u32 	[%r233], %r232;
	add.s32 	%r234, %r424, %r18;
	st.shared.u32 	[%r234], %r232;
	add.s32 	%r235, %r424, %r57;
	st.shared.u32 	[%r235], %r232;
	add.s32 	%r423, %r423, %r13;
	add.s32 	%r424, %r424, %r56;
	setp.lt.u32 	%p13, %r423, 32768;
	@%p13 bra 	$L__BB0_14;
	setp.eq.s16 	%p14, %rs4, 2;
	mov.u32 	%r428, %r462;
	@%p14 bra 	$L__BB0_18;
	mov.b32 	%r427, 0;
	mov.u32 	%r428, %r462;
$L__BB0_17:
	.pragma "nounroll";
	shl.b32 	%r237, %r428, 2;
	add.s32 	%r239, %r201, %r237;
	mov.b32 	%r240, 0;
	st.shared.u32 	[%r239+319488], %r240;
	add.s32 	%r428, %r428, %r4;
	add.s32 	%r427, %r427, 1;
	xor.b32  	%r241, %r427, %r30;
	setp.ne.s32 	%p15, %r241, 2;
	@%p15 bra 	$L__BB0_17;
$L__BB0_18:
	shl.b32 	%r242, %r428, 2;
	add.s32 	%r244, %r201, %r242;
	add.s32 	%r245, %r244, 319488;
	mov.b32 	%r246, 0;
	st.shared.u32 	[%r244+319488], %r246;
	add.s32 	%r247, %r245, %r13;
	st.shared.u32 	[%r247], %r246;
	add.s32 	%r248, %r247, %r13;
	st.shared.u32 	[%r248], %r246;
	add.s32 	%r249, %r248, %r13;
	st.shared.u32 	[%r249], %r246;
	add.s32 	%r428, %r13, %r428;
	setp.lt.u32 	%p16, %r428, 16384;
	@%p16 bra 	$L__BB0_18;
	bar.sync 	0;
	setp.lt.s32 	%p17, %r193, 1;
	@%p17 bra 	$L__BB0_25;
	add.s32 	%r251, %r193, 31;
	shr.u32 	%r69, %r251, 5;
	and.b32  	%r252, %r462, 32;
	or.b32  	%r70, %r252, %r3;
	add.s32 	%r253, %r2, -2;
	setp.gt.u32 	%p18, %r253, 2;
	shl.b32 	%r254, %r253, 5;
	or.b32  	%r255, %r254, %r3;
	setp.gt.u32 	%p19, %r255, 8191;
	add.s32 	%r256, %r2, -7;
	setp.lt.u32 	%p20, %r256, -2;
	add.s32 	%r72, %r255, -96;
	setp.gt.u32 	%p21, %r72, 2047;
	cvt.rn.f32.u32 	%f1, %r193;
	setp.gt.u32 	%p22, %r72, 16383;
	setp.gt.u32 	%p23, %r255, 32767;
	or.pred  	%p1, %p18, %p19;
	or.pred  	%p2, %p20, %p21;
	or.b32  	%r73, %r3, 32;
	or.pred  	%p3, %p20, %p22;
	or.pred  	%p4, %p18, %p23;
	mov.b32 	%r74, 1;
	or.b32  	%r76, %r70, 128;
	mov.b32 	%r433, 0;
	cvt.u16.u32 	%rs31, %r2;
	and.b16  	%rs32, %rs31, 1;
	mul.wide.u16 	%r257, %rs32, 64;
	shl.b32 	%r258, %r3, 1;
	or.b32  	%r259, %r257, %r258;
	add.s32 	%r261, %r259, %r201;
	add.s32 	%r80, %r261, 256;
$L__BB0_21:
	setp.gt.u32 	%p24, %r462, 63;
	shl.b32 	%r91, %r433, 5;
	@%p24 bra 	$L__BB0_47;
	shl.b32 	%r262, %r433, 12;
	or.b32  	%r435, %r70, %r262;
	shl.b32 	%r264, %r74, 7;
	or.b32  	%r438, %r435, 64;
	or.b32  	%r442, %r438, %r264;
	add.s32 	%r441, %r74, %r91;
	or.b32  	%r440, %r76, %r262;
	add.s32 	%r439, %r74, %r91;
	mov.u32 	%r434, %r80;
	mov.u32 	%r436, %r91;
	mov.u32 	%r437, %r91;
	mov.u32 	%r443, %r70;
$L__BB0_23:
	setp.ge.s32 	%p25, %r436, %r193;
	@%p25 bra 	$L__BB0_36;
	mul.wide.u32 	%rd31, %r435, 2;
	add.s64 	%rd32, %rd1, %rd31;
	ld.global.nc.u16 	%rs97, [%rd32];
	bra.uni 	$L__BB0_37;
$L__BB0_25:
	setp.eq.s16 	%p68, %rs3, 2;
	mov.u32 	%r432, %r462;
	@%p68 bra 	$L__BB0_28;
	mov.b32 	%r431, 0;
	mov.u32 	%r379, smem;
	mov.u32 	%r432, %r462;
$L__BB0_27:
	.pragma "nounroll";
	mul.wide.u32 	%rd55, %r432, 2;
	add.s64 	%rd56, %rd4, %rd55;
	ld.global.u16 	%rs77, [%rd56];
	// begin inline asm
	{ cvt.f32.bf16 %f146, %rs77;}

	// end inline asm
	shl.b32 	%r378, %r432, 2;
	add.s32 	%r380, %r379, %r378;
	ld.shared.f32 	%f148, [%r380+188416];
	mul.f32 	%f149, %f38, %f148;
	sub.f32 	%f147, %f146, %f149;
	// begin inline asm
	{  cvt.rn.bf16.f32 %rs78, %f147;}

	// end inline asm
	st.global.u16 	[%rd56], %rs78;
	add.s32 	%r432, %r432, %r4;
	add.s32 	%r431, %r431, 1;
	xor.b32  	%r381, %r431, %r5;
	setp.ne.s32 	%p69, %r381, 2;
	@%p69 bra 	$L__BB0_27;
$L__BB0_28:
	add.s32 	%r458, %r432, %r11;
	add.s32 	%r457, %r432, %r14;
	add.s32 	%r456, %r4, %r432;
	shl.b32 	%r382, %r432, 2;
	mov.u32 	%r383, smem;
	add.s32 	%r384, %r382, %r383;
	add.s32 	%r455, %r384, 188416;
$L__BB0_29:
	mul.wide.u32 	%rd57, %r432, 2;
	add.s64 	%rd58, %rd4, %rd57;
	ld.global.u16 	%rs79, [%rd58];
	// begin inline asm
	{ cvt.f32.bf16 %f150, %rs79;}

	// end inline asm
	ld.shared.f32 	%f158, [%r455];
	mul.f32 	%f159, %f38, %f158;
	sub.f32 	%f151, %f150, %f159;
	// begin inline asm
	{  cvt.rn.bf16.f32 %rs80, %f151;}

	// end inline asm
	st.global.u16 	[%rd58], %rs80;
	add.s32 	%r385, %r432, %r4;
	mul.wide.u32 	%rd59, %r456, 2;
	add.s64 	%rd60, %rd4, %rd59;
	ld.global.u16 	%rs81, [%rd60];
	// begin inline asm
	{ cvt.f32.bf16 %f152, %rs81;}

	// end inline asm
	add.s32 	%r386, %r455, %r13;
	ld.shared.f32 	%f160, [%r386];
	mul.f32 	%f161, %f38, %f160;
	sub.f32 	%f153, %f152, %f161;
	// begin inline asm
	{  cvt.rn.bf16.f32 %rs82, %f153;}

	// end inline asm
	st.global.u16 	[%rd60], %rs82;
	add.s32 	%r387, %r385, %r4;
	mul.wide.u32 	%rd61, %r458, 2;
	add.s64 	%rd62, %rd4, %rd61;
	ld.global.u16 	%rs83, [%rd62];
	// begin inline asm
	{ cvt.f32.bf16 %f154, %rs83;}

	// end inline asm
	add.s32 	%r388, %r455, %r18;
	ld.shared.f32 	%f162, [%r388];
	mul.f32 	%f163, %f38, %f162;
	sub.f32 	%f155, %f154, %f163;
	// begin inline asm
	{  cvt.rn.bf16.f32 %rs84, %f155;}

	// end inline asm
	st.global.u16 	[%rd62], %rs84;
	add.s32 	%r389, %r387, %r4;
	mul.wide.u32 	%rd63, %r457, 2;
	add.s64 	%rd64, %rd4, %rd63;
	ld.global.u16 	%rs85, [%rd64];
	// begin inline asm
	{ cvt.f32.bf16 %f156, %rs85;}

	// end inline asm
	add.s32 	%r390, %r455, %r57;
	ld.shared.f32 	%f164, [%r390];
	mul.f32 	%f165, %f38, %f164;
	sub.f32 	%f157, %f156, %f165;
	// begin inline asm
	{  cvt.rn.bf16.f32 %rs86, %f157;}

	// end inline asm
	st.global.u16 	[%rd64], %rs86;
	add.s32 	%r432, %r389, %r4;
	add.s32 	%r458, %r458, %r13;
	add.s32 	%r457, %r457, %r13;
	add.s32 	%r456, %r456, %r13;
	add.s32 	%r455, %r455, %r56;
	setp.lt.u32 	%p70, %r432, 32768;
	@%p70 bra 	$L__BB0_29;
	setp.eq.s16 	%p71, %rs4, 2;
	@%p71 bra 	$L__BB0_33;
	mov.b32 	%r461, 0;
$L__BB0_32:
	.pragma "nounroll";
	mul.wide.u32 	%rd65, %r462, 2;
	add.s64 	%rd66, %rd5, %rd65;
	ld.global.u16 	%rs87, [%rd66];
	// begin inline asm
	{ cvt.f32.bf16 %f166, %rs87;}

	// end inline asm
	shl.b32 	%r392, %r462, 2;
	add.s32 	%r394, %r383, %r392;
	ld.shared.f32 	%f168, [%r394+319488];
	mul.f32 	%f169, %f38, %f168;
	sub.f32 	%f167, %f166, %f169;
	// begin inline asm
	{  cvt.rn.bf16.f32 %rs88, %f167;}

	// end inline asm
	st.global.u16 	[%rd66], %rs88;
	add.s32 	%r462, %r462, %r4;
	add.s32 	%r461, %r461, 1;
	xor.b32  	%r395, %r461, %r30;
	setp.ne.s32 	%p72, %r395, 2;
	@%p72 bra 	$L__BB0_32;
$L__BB0_33:
	add.s32 	%r466, %r462, %r11;
	add.s32 	%r465, %r462, %r14;
	add.s32 	%r464, %r4, %r462;
	shl.b32 	%r396, %r462, 2;
	add.s32 	%r398, %r396, %r383;
	add.s32 	%r463, %r398, 319488;
$L__BB0_34:
	mul.wide.u32 	%rd67, %r462, 2;
	add.s64 	%rd68, %rd5, %rd67;
	ld.global.u16 	%rs89, [%rd68];
	// begin inline asm
	{ cvt.f32.bf16 %f170, %rs89;}

	// end inline asm
	ld.shared.f32 	%f178, [%r463];
	mul.f32 	%f179, %f38, %f178;
	sub.f32 	%f171, %f170, %f179;
	// begin inline asm
	{  cvt.rn.bf16.f32 %rs90, %f171;}

	// end inline asm
	st.global.u16 	[%rd68], %rs90;
	add.s32 	%r399, %r462, %r4;
	mul.wide.u32 	%rd69, %r464, 2;
	add.s64 	%rd70, %rd5, %rd69;
	ld.global.u16 	%rs91, [%rd70];
	// begin inline asm
	{ cvt.f32.bf16 %f172, %rs91;}

	// end inline asm
	add.s32 	%r400, %r463, %r13;
	ld.shared.f32 	%f180, [%r400];
	mul.f32 	%f181, %f38, %f180;
	sub.f32 	%f173, %f172, %f181;
	// begin inline asm
	{  cvt.rn.bf16.f32 %rs92, %f173;}

	// end inline asm
	st.global.u16 	[%rd70], %rs92;
	add.s32 	%r401, %r399, %r4;
	mul.wide.u32 	%rd71, %r466, 2;
	add.s64 	%rd72, %rd5, %rd71;
	ld.global.u16 	%rs93, [%rd72];
	// begin inline asm
	{ cvt.f32.bf16 %f174, %rs93;}

	// end inline asm
	add.s32 	%r402, %r463, %r18;
	ld.shared.f32 	%f182, [%r402];
	mul.f32 	%f183, %f38, %f182;
	sub.f32 	%f175, %f174, %f183;
	// begin inline asm
	{  cvt.rn.bf16.f32 %rs94, %f175;}

	// end inline asm
	st.global.u16 	[%rd72], %rs94;
	add.s32 	%r403, %r401, %r4;
	mul.wide.u32 	%rd73, %r465, 2;
	add.s64 	%rd74, %rd5, %rd73;
	ld.global.u16 	%rs95, [%rd74];
	// begin inline asm
	{ cvt.f32.bf16 %f176, %rs95;}

	// end inline asm
	add.s32 	%r404, %r463, %r57;
	ld.shared.f32 	%f184, [%r404];
	mul.f32 	%f185, %f38, %f184;
	sub.f32 	%f177, %f176, %f185;
	// begin inline asm
	{  cvt.rn.bf16.f32 %rs96, %f177;}

	// end inline asm
	st.global.u16 	[%rd74], %rs96;
	add.s32 	%r462, %r403, %r4;
	add.s32 	%r466, %r466, %r13;
	add.s32 	%r465, %r465, %r13;
	add.s32 	%r464, %r464, %r13;
	add.s32 	%r463, %r463, %r56;
	setp.lt.u32 	%p73, %r462, 16384;
	@%p73 bra 	$L__BB0_34;
	ret;
$L__BB0_36:
	mov.f32 	%f39, 0f00000000;
	// begin inline asm
	{  cvt.rn.bf16.f32 %rs97, %f39;}

	// end inline asm
$L__BB0_37:
	st.shared.u16 	[%r434+-256], %rs97;
	setp.lt.s32 	%p26, %r437, %r193;
	@%p26 bra 	$L__BB0_39;
	mov.f32 	%f40, 0f00000000;
	// begin inline asm
	{  cvt.rn.bf16.f32 %rs98, %f40;}

	// end inline asm
	bra.uni 	$L__BB0_40;
$L__BB0_39:
	mul.wide.u32 	%rd33, %r438, 2;
	add.s64 	%rd34, %rd1, %rd33;
	ld.global.nc.u16 	%rs98, [%rd34];
$L__BB0_40:
	st.shared.u16 	[%r434+-128], %rs98;
	setp.lt.s32 	%p27, %r439, %r193;
	@%p27 bra 	$L__BB0_42;
	mov.f32 	%f41, 0f00000000;
	// begin inline asm
	{  cvt.rn.bf16.f32 %rs99, %f41;}

	// end inline asm
	bra.uni 	$L__BB0_43;
$L__BB0_42:
	mul.wide.u32 	%rd35, %r440, 2;
	add.s64 	%rd36, %rd1, %rd35;
	ld.global.nc.u16 	%rs99, [%rd36];
$L__BB0_43:
	st.shared.u16 	[%r434], %rs99;
	setp.lt.s32 	%p28, %r441, %r193;
	@%p28 bra 	$L__BB0_45;
	mov.f32 	%f42, 0f00000000;
	// begin inline asm
	{  cvt.rn.bf16.f32 %rs100, %f42;}

	// end inline asm
	bra.uni 	$L__BB0_46;
$L__BB0_45:
	mul.wide.u32 	%rd37, %r442, 2;
	add.s64 	%rd38, %rd1, %rd37;
	ld.global.nc.u16 	%rs100, [%rd38];
$L__BB0_46:
	st.shared.u16 	[%r434+128], %rs100;
	add.s32 	%r110, %r443, 256;
	add.s32 	%r442, %r442, 256;
	add.s32 	%r441, %r441, 2;
	add.s32 	%r440, %r440, 256;
	add.s32 	%r439, %r439, 2;
	add.s32 	%r438, %r438, 256;
	add.s32 	%r437, %r437, 2;
	add.s32 	%r436, %r436, 2;
	add.s32 	%r435, %r435, 256;
	add.s32 	%r434, %r434, 512;
	setp.lt.u32 	%p29, %r443, 3840;
	mov.u32 	%r443, %r110;
	@%p29 bra 	$L__BB0_23;
$L__BB0_47:
	bar.sync 	0;
	@%p1 bra 	$L__BB0_52;
	mov.u32 	%r444, %r255;
$L__BB0_49:
	shr.u32 	%r266, %r444, 1;
	and.b32  	%r121, %r266, 3968;
	shl.b32 	%r267, %r444, 7;
	and.b32  	%r122, %r267, 32640;
	mov.f32 	%f186, 0f00000000;
	mov.b32 	%r445, 0;
$L__BB0_50:
	.pragma "nounroll";
	add.s32 	%r268, %r445, %r121;
	shl.b32 	%r269, %r268, 1;
	mov.u32 	%r270, smem;
	add.s32 	%r271, %r270, %r269;
	ld.shared.v4.b32 	{%r272, %r273, %r274, %r275}, [%r271];
	mov.b32 	{%rs49, %rs51}, %r275;
	mov.b32 	{%rs45, %rs47}, %r274;
	mov.b32 	{%rs41, %rs43}, %r273;
	mov.b32 	{%rs37, %rs39}, %r272;
	// begin inline asm
	{ cvt.f32.bf16 %f44, %rs37;}

	// end inline asm
	add.s32 	%r276, %r122, %r445;
	shl.b32 	%r277, %r276, 1;
	add.s32 	%r278, %r270, %r277;
	ld.shared.v4.b32 	{%r279, %r280, %r281, %r282}, [%r278+8192];
	mov.b32 	{%rs50, %rs52}, %r282;
	mov.b32 	{%rs46, %rs48}, %r281;
	mov.b32 	{%rs42, %rs44}, %r280;
	mov.b32 	{%rs38, %rs40}, %r279;
	// begin inline asm
	{ cvt.f32.bf16 %f45, %rs38;}

	// end inline asm
	fma.rn.f32 	%f60, %f44, %f45, %f186;
	// begin inline asm
	{ cvt.f32.bf16 %f46, %rs39;}

	// end inline asm
	// begin inline asm
	{ cvt.f32.bf16 %f47, %rs40;}

	// end inline asm
	fma.rn.f32 	%f61, %f46, %f47, %f60;
	// begin inline asm
	{ cvt.f32.bf16 %f48, %rs41;}

	// end inline asm
	// begin inline asm
	{ cvt.f32.bf16 %f49, %rs42;}

	// end inline asm
	fma.rn.f32 	%f62, %f48, %f49, %f61;
	// begin inline asm
	{ cvt.f32.bf16 %f50, %rs43;}

	// end inline asm
	// begin inline asm
	{ cvt.f32.bf16 %f51, %rs44;}

	// end inline asm
	fma.rn.f32 	%f63, %f50, %f51, %f62;
	// begin inline asm
	{ cvt.f32.bf16 %f52, %rs45;}

	// end inline asm
	// begin inline asm
	{ cvt.f32.bf16 %f53, %rs46;}

	// end inline asm
	fma.rn.f32 	%f64, %f52, %f53, %f63;
	// begin inline asm
	{ cvt.f32.bf16 %f54, %rs47;}

	// end inline asm
	// begin inline asm
	{ cvt.f32.bf16 %f55, %rs48;}

	// end inline asm
	fma.rn.f32 	%f65, %f54, %f55, %f64;
	// begin inline asm
	{ cvt.f32.bf16 %f56, %rs49;}

	// end inline asm
	// begin inline asm
	{ cvt.f32.bf16 %f57, %rs50;}

	// end inline asm
	fma.rn.f32 	%f66, %f56, %f57, %f65;
	// begin inline asm
	{ cvt.f32.bf16 %f58, %rs51;}

	// end inline asm
	// begin inline asm
	{ cvt.f32.bf16 %f59, %rs52;}

	// end inline asm
	fma.rn.f32 	%f186, %f58, %f59, %f66;
	add.s32 	%r445, %r445, 8;
	setp.ne.s32 	%p30, %r445, 128;
	@%p30 bra 	$L__BB0_50;
	max.f32 	%f67, %f186, 0f00000000;
	shl.b32 	%r283, %r444, 2;
	add.s32 	%r285, %r270, %r283;
	st.shared.f32 	[%r285+106496], %f67;
	add.s32 	%r125, %r444, 96;
	setp.lt.u32 	%p31, %r444, 8096;
	mov.u32 	%r444, %r125;
	@%p31 bra 	$L__BB0_49;
$L__BB0_52:
	bar.sync 	0;
	@%p2 bra 	$L__BB0_57;
	mov.u32 	%r446, %r72;
$L__BB0_54:
	shl.b32 	%r287, %r446, 2;
	and.b32  	%r127, %r287, 7936;
	shl.b32 	%r288, %r446, 8;
	and.b32  	%r128, %r288, 16128;
	mov.f32 	%f187, 0f00000000;
	mov.b32 	%r447, 0;
$L__BB0_55:
	.pragma "nounroll";
	add.s32 	%r289, %r447, %r127;
	shl.b32 	%r290, %r289, 2;
	mov.u32 	%r291, smem;
	add.s32 	%r292, %r291, %r290;
	ld.shared.v4.f32 	{%f77, %f78, %f79, %f80}, [%r292+106496];
	add.s32 	%r293, %r128, %r447;
	shl.b32 	%r294, %r293, 1;
	add.s32 	%r295, %r291, %r294;
	ld.shared.v4.b32 	{%r296, %r297, %r298, %r299}, [%r295+73728];
	mov.b32 	{%rs59, %rs60}, %r299;
	mov.b32 	{%rs57, %rs58}, %r298;
	mov.b32 	{%rs55, %rs56}, %r297;
	mov.b32 	{%rs53, %rs54}, %r296;
	// begin inline asm
	{ cvt.f32.bf16 %f69, %rs53;}

	// end inline asm
	fma.rn.f32 	%f81, %f77, %f69, %f187;
	// begin inline asm
	{ cvt.f32.bf16 %f70, %rs54;}

	// end inline asm
	fma.rn.f32 	%f82, %f78, %f70, %f81;
	// begin inline asm
	{ cvt.f32.bf16 %f71, %rs55;}

	// end inline asm
	fma.rn.f32 	%f83, %f79, %f71, %f82;
	// begin inline asm
	{ cvt.f32.bf16 %f72, %rs56;}

	// end inline asm
	fma.rn.f32 	%f84, %f80, %f72, %f83;
	ld.shared.v4.f32 	{%f85, %f86, %f87, %f88}, [%r292+106512];
	// begin inline asm
	{ cvt.f32.bf16 %f73, %rs57;}

	// end inline asm
	fma.rn.f32 	%f89, %f85, %f73, %f84;
	// begin inline asm
	{ cvt.f32.bf16 %f74, %rs58;}

	// end inline asm
	fma.rn.f32 	%f90, %f86, %f74, %f89;
	// begin inline asm
	{ cvt.f32.bf16 %f75, %rs59;}

	// end inline asm
	fma.rn.f32 	%f91, %f87, %f75, %f90;
	// begin inline asm
	{ cvt.f32.bf16 %f76, %rs60;}

	// end inline asm
	fma.rn.f32 	%f187, %f88, %f76, %f91;
	add.s32 	%r447, %r447, 8;
	setp.ne.s32 	%p32, %r447, 256;
	@%p32 bra 	$L__BB0_55;
	shl.b32 	%r300, %r446, 2;
	add.s32 	%r302, %r291, %r300;
	st.shared.f32 	[%r302+139264], %f187;
	add.s32 	%r131, %r446, 64;
	setp.lt.u32 	%p33, %r446, 1984;
	mov.u32 	%r446, %r131;
	@%p33 bra 	$L__BB0_54;
$L__BB0_57:
	shr.u32 	%r303, %r462, 5;
	setp.ne.s32 	%p34, %r303, 7;
	bar.sync 	0;
	@%p34 bra 	$L__BB0_76;
	mov.u32 	%r448, %r3;
$L__BB0_59:
	shr.u32 	%r304, %r448, 6;
	add.s32 	%r133, %r304, %r91;
	shl.b32 	%r305, %r448, 2;
	mov.u32 	%r306, smem;
	add.s32 	%r307, %r306, %r305;
	add.s32 	%r134, %r307, 139264;
	ld.shared.f32 	%f6, [%r307+139264];
	setp.ge.s32 	%p35, %r133, %r193;
	mov.f32 	%f188, 0f00000000;
	@%p35 bra 	$L__BB0_61;
	shl.b32 	%r308, %r133, 6;
	or.b32  	%r309, %r308, %r3;
	mul.wide.u32 	%rd39, %r309, 2;
	add.s64 	%rd40, %rd3, %rd39;
	ld.global.nc.u16 	%rs61, [%rd40];
	// begin inline asm
	{ cvt.f32.bf16 %f188, %rs61;}

	// end inline asm
$L__BB0_61:
	setp.ge.s32 	%p36, %r133, %r193;
	setp.eq.s64 	%p37, %rd6, 0;
	or.pred  	%p38, %p37, %p36;
	@%p38 bra 	$L__BB0_63;
	// begin inline asm
	{  cvt.rn.bf16.f32 %rs62, %f6;}

	// end inline asm
	shl.b32 	%r310, %r133, 6;
	or.b32  	%r311, %r310, %r3;
	mul.wide.u32 	%rd41, %r311, 2;
	add.s64 	%rd42, %rd2, %rd41;
	st.global.u16 	[%rd42], %rs62;
$L__BB0_63:
	sub.f32 	%f96, %f6, %f188;
	div.rn.f32 	%f97, %f96, %f1;
	st.shared.f32 	[%r134+8192], %f97;
	add.s32 	%r312, %r448, 32;
	shr.u32 	%r313, %r312, 6;
	add.s32 	%r135, %r313, %r91;
	ld.shared.f32 	%f9, [%r134+128];
	setp.ge.s32 	%p39, %r135, %r193;
	mov.f32 	%f189, 0f00000000;
	@%p39 bra 	$L__BB0_65;
	shl.b32 	%r314, %r135, 6;
	or.b32  	%r315, %r314, %r73;
	mul.wide.u32 	%rd43, %r315, 2;
	add.s64 	%rd44, %rd3, %rd43;
	ld.global.nc.u16 	%rs63, [%rd44];
	// begin inline asm
	{ cvt.f32.bf16 %f189, %rs63;}

	// end inline asm
$L__BB0_65:
	setp.ge.s32 	%p40, %r135, %r193;
	setp.eq.s64 	%p41, %rd6, 0;
	or.pred  	%p42, %p41, %p40;
	@%p42 bra 	$L__BB0_67;
	// begin inline asm
	{  cvt.rn.bf16.f32 %rs64, %f9;}

	// end inline asm
	shl.b32 	%r316, %r135, 6;
	or.b32  	%r317, %r316, %r73;
	mul.wide.u32 	%rd45, %r317, 2;
	add.s64 	%rd46, %rd2, %rd45;
	st.global.u16 	[%rd46], %rs64;
$L__BB0_67:
	sub.f32 	%f101, %f9, %f189;
	div.rn.f32 	%f102, %f101, %f1;
	st.shared.f32 	[%r134+8320], %f102;
	add.s32 	%r318, %r448, 64;
	shr.u32 	%r319, %r318, 6;
	add.s32 	%r136, %r319, %r91;
	ld.shared.f32 	%f12, [%r134+256];
	setp.ge.s32 	%p43, %r136, %r193;
	mov.f32 	%f190, 0f00000000;
	@%p43 bra 	$L__BB0_69;
	shl.b32 	%r320, %r136, 6;
	or.b32  	%r321, %r320, %r3;
	mul.wide.u32 	%rd47, %r321, 2;
	add.s64 	%rd48, %rd3, %rd47;
	ld.global.nc.u16 	%rs65, [%rd48];
	// begin inline asm
	{ cvt.f32.bf16 %f190, %rs65;}

	// end inline asm
$L__BB0_69:
	setp.ge.s32 	%p44, %r136, %r193;
	setp.eq.s64 	%p45, %rd6, 0;
	or.pred  	%p46, %p45, %p44;
	@%p46 bra 	$L__BB0_71;
	// begin inline asm
	{  cvt.rn.bf16.f32 %rs66, %f12;}

	// end inline asm
	shl.b32 	%r322, %r136, 6;
	or.b32  	%r323, %r322, %r3;
	mul.wide.u32 	%rd49, %r323, 2;
	add.s64 	%rd50, %rd2, %rd49;
	st.global.u16 	[%rd50], %rs66;
$L__BB0_71:
	sub.f32 	%f106, %f12, %f190;
	div.rn.f32 	%f107, %f106, %f1;
	st.shared.f32 	[%r134+8448], %f107;
	add.s32 	%r324, %r448, 96;
	shr.u32 	%r325, %r324, 6;
	add.s32 	%r137, %r325, %r91;
	ld.shared.f32 	%f15, [%r134+384];
	setp.ge.s32 	%p47, %r137, %r193;
	mov.f32 	%f191, 0f00000000;
	@%p47 bra 	$L__BB0_73;
	shl.b32 	%r326, %r137, 6;
	or.b32  	%r327, %r326, %r73;
	mul.wide.u32 	%rd51, %r327, 2;
	add.s64 	%rd52, %rd3, %rd51;
	ld.global.nc.u16 	%rs67, [%rd52];
	// begin inline asm
	{ cvt.f32.bf16 %f191, %rs67;}

	// end inline asm
$L__BB0_73:
	setp.ge.s32 	%p48, %r137, %r193;
	setp.eq.s64 	%p49, %rd6, 0;
	or.pred  	%p50, %p49, %p48;
	@%p50 bra 	$L__BB0_75;
	// begin inline asm
	{  cvt.rn.bf16.f32 %rs68, %f15;}

	// end inline asm
	shl.b32 	%r328, %r137, 6;
	or.b32  	%r329, %r328, %r73;
	mul.wide.u32 	%rd53, %r329, 2;
	add.s64 	%rd54, %rd2, %rd53;
	st.global.u16 	[%rd54], %rs68;
$L__BB0_75:
	sub.f32 	%f110, %f15, %f191;
	div.rn.f32 	%f111, %f110, %f1;
	st.shared.f32 	[%r134+8576], %f111;
	add.s32 	%r138, %r448, 128;
	setp.lt.u32 	%p51, %r448, 1920;
	mov.u32 	%r448, %r138;
	@%p51 bra 	$L__BB0_59;
$L__BB0_76:
	bar.sync 	0;
	@%p1 bra 	$L__BB0_81;
	mov.u32 	%r449, %r255;
$L__BB0_78:
	and.b32  	%r140, %r449, 255;
	shr.u32 	%r331, %r449, 2;
	and.b32  	%r141, %r331, 1984;
	mov.f32 	%f192, 0f00000000;
	mov.b32 	%r450, 0;
	shl.b32 	%r336, %r140, 1;
$L__BB0_79:
	.pragma "nounroll";
	add.s32 	%r332, %r450, %r141;
	shl.b32 	%r333, %r332, 2;
	mov.u32 	%r334, smem;
	add.s32 	%r335, %r334, %r333;
	ld.shared.v4.f32 	{%f117, %f118, %f119, %f120}, [%r335+147456];
	shl.b32 	%r337, %r450, 9;
	or.b32  	%r338, %r337, %r336;
	add.s32 	%r339, %r334, %r338;
	ld.shared.u16 	%rs69, [%r339+73728];
	// begin inline asm
	{ cvt.f32.bf16 %f113, %rs69;}

	// end inline asm
	fma.rn.f32 	%f121, %f117, %f113, %f192;
	ld.shared.u16 	%rs70, [%r339+74240];
	// begin inline asm
	{ cvt.f32.bf16 %f114, %rs70;}

	// end inline asm
	fma.rn.f32 	%f122, %f118, %f114, %f121;
	ld.shared.u16 	%rs71, [%r339+74752];
	// begin inline asm
	{ cvt.f32.bf16 %f115, %rs71;}

	// end inline asm
	fma.rn.f32 	%f123, %f119, %f115, %f122;
	ld.shared.u16 	%rs72, [%r339+75264];
	// begin inline asm
	{ cvt.f32.bf16 %f116, %rs72;}

	// end inline asm
	fma.rn.f32 	%f192, %f120, %f116, %f123;
	add.s32 	%r450, %r450, 4;
	setp.ne.s32 	%p52, %r450, 64;
	@%p52 bra 	$L__BB0_79;
	shl.b32 	%r340, %r449, 2;
	add.s32 	%r342, %r334, %r340;
	ld.shared.f32 	%f124, [%r342+106496];
	setp.gt.f32 	%p53, %f124, 0f00000000;
	selp.f32 	%f125, %f192, 0f00000000, %p53;
	st.shared.f32 	[%r342+155648], %f125;
	add.s32 	%r144, %r449, 96;
	setp.lt.u32 	%p54, %r449, 8096;
	mov.u32 	%r449, %r144;
	@%p54 bra 	$L__BB0_78;
$L__BB0_81:
	bar.sync 	0;
	@%p3 bra 	$L__BB0_94;
	mov.u32 	%r451, %r72;
$L__BB0_83:
	shr.u32 	%r146, %r451, 8;
	and.b32  	%r147, %r451, 255;
	mov.f32 	%f194, 0f00000000;
	mov.b32 	%r452, 0;
$L__BB0_84:
	.pragma "nounroll";
	add.s32 	%r149, %r91, %r452;
	setp.ge.s32 	%p55, %r149, %r193;
	shl.b32 	%r344, %r452, 6;
	add.s32 	%r345, %r344, %r146;
	shl.b32 	%r346, %r345, 2;
	mov.u32 	%r347, smem;
	add.s32 	%r348, %r347, %r346;
	add.s32 	%r150, %r348, 147456;
	shl.b32 	%r349, %r147, 2;
	shl.b32 	%r350, %r452, 10;
	or.b32  	%r351, %r350, %r349;
	add.s32 	%r352, %r347, %r351;
	add.s32 	%r151, %r352, 106496;
	@%p55 bra 	$L__BB0_86;
	ld.shared.f32 	%f127, [%r150];
	ld.shared.f32 	%f128, [%r151];
	fma.rn.f32 	%f194, %f127, %f128, %f194;
$L__BB0_86:
	add.s32 	%r353, %r149, 1;
	setp.ge.s32 	%p56, %r353, %r193;
	@%p56 bra 	$L__BB0_88;
	ld.shared.f32 	%f129, [%r150+256];
	ld.shared.f32 	%f130, [%r151+1024];
	fma.rn.f32 	%f194, %f129, %f130, %f194;
$L__BB0_88:
	add.s32 	%r354, %r149, 2;
	setp.ge.s32 	%p57, %r354, %r193;
	@%p57 bra 	$L__BB0_90;
	ld.shared.f32 	%f131, [%r150+512];
	ld.shared.f32 	%f132, [%r151+2048];
	fma.rn.f32 	%f194, %f131, %f132, %f194;
$L__BB0_90:
	add.s32 	%r355, %r149, 3;
	setp.ge.s32 	%p58, %r355, %r193;
	@%p58 bra 	$L__BB0_92;
	ld.shared.f32 	%f133, [%r150+768];
	ld.shared.f32 	%f134, [%r151+3072];
	fma.rn.f32 	%f194, %f133, %f134, %f194;
$L__BB0_92:
	add.s32 	%r452, %r452, 4;
	setp.ne.s32 	%p59, %r452, 32;
	@%p59 bra 	$L__BB0_84;
	and.b32  	%r356, %r451, 16128;
	or.b32  	%r357, %r356, %r147;
	shl.b32 	%r358, %r357, 2;
	mov.u32 	%r359, smem;
	add.s32 	%r360, %r359, %r358;
	atom.shared.add.f32 	%f135, [%r360+319488], %f194;
	add.s32 	%r153, %r451, 64;
	setp.lt.u32 	%p60, %r451, 16320;
	mov.u32 	%r451, %r153;
	@%p60 bra 	$L__BB0_83;
$L__BB0_94:
	@%p4 bra 	$L__BB0_107;
	mov.u32 	%r453, %r255;
$L__BB0_96:
	shr.u32 	%r155, %r453, 7;
	and.b32  	%r156, %r453, 127;
	mov.f32 	%f199, 0f00000000;
	mov.b32 	%r454, 0;
$L__BB0_97:
	.pragma "nounroll";
	add.s32 	%r158, %r91, %r454;
	setp.ge.s32 	%p61, %r158, %r193;
	shl.b32 	%r362, %r454, 8;
	add.s32 	%r363, %r362, %r155;
	shl.b32 	%r364, %r363, 2;
	mov.u32 	%r365, smem;
	add.s32 	%r366, %r365, %r364;
	add.s32 	%r159, %r366, 155648;
	shl.b32 	%r367, %r156, 1;
	or.b32  	%r368, %r362, %r367;
	add.s32 	%r160, %r365, %r368;
	@%p61 bra 	$L__BB0_99;
	ld.shared.f32 	%f138, [%r159];
	ld.shared.u16 	%rs73, [%r160];
	// begin inline asm
	{ cvt.f32.bf16 %f137, %rs73;}

	// end inline asm
	fma.rn.f32 	%f199, %f138, %f137, %f199;
$L__BB0_99:
	add.s32 	%r369, %r158, 1;
	setp.ge.s32 	%p62, %r369, %r193;
	@%p62 bra 	$L__BB0_101;
	ld.shared.f32 	%f140, [%r159+1024];
	ld.shared.u16 	%rs74, [%r160+256];
	// begin inline asm
	{ cvt.f32.bf16 %f139, %rs74;}

	// end inline asm
	fma.rn.f32 	%f199, %f140, %f139, %f199;
$L__BB0_101:
	add.s32 	%r370, %r158, 2;
	setp.ge.s32 	%p63, %r370, %r193;
	@%p63 bra 	$L__BB0_103;
	ld.shared.f32 	%f142, [%r159+2048];
	ld.shared.u16 	%rs75, [%r160+512];
	// begin inline asm
	{ cvt.f32.bf16 %f141, %rs75;}

	// end inline asm
	fma.rn.f32 	%f199, %f142, %f141, %f199;
$L__BB0_103:
	add.s32 	%r371, %r158, 3;
	setp.ge.s32 	%p64, %r371, %r193;
	@%p64 bra 	$L__BB0_105;
	ld.shared.f32 	%f144, [%r159+3072];
	ld.shared.u16 	%rs76, [%r160+768];
	// begin inline asm
	{ cvt.f32.bf16 %f143, %rs76;}

	// end inline asm
	fma.rn.f32 	%f199, %f144, %f143, %f199;
$L__BB0_105:
	add.s32 	%r454, %r454, 4;
	setp.ne.s32 	%p65, %r454, 32;
	@%p65 bra 	$L__BB0_97;
	and.b32  	%r372, %r453, 32640;
	or.b32  	%r373, %r372, %r156;
	shl.b32 	%r374, %r373, 2;
	mov.u32 	%r375, smem;
	add.s32 	%r376, %r375, %r374;
	atom.shared.add.f32 	%f145, [%r376+188416], %f199;
	add.s32 	%r162, %r453, 96;
	setp.lt.u32 	%p66, %r453, 32672;
	mov.u32 	%r453, %r162;
	@%p66 bra 	$L__BB0_96;
$L__BB0_107:
	bar.sync 	0;
	add.s32 	%r433, %r433, 1;
	setp.eq.s32 	%p67, %r433, %r69;
	@%p67 bra 	$L__BB0_25;
	bra.uni 	$L__BB0_21;

}


// ===== COMPILED SASS (sm_100) =====

	.target	sm_100

	.elftype	@"ET_EXEC"


//--------------------- .note.nv.tkinfo           --------------------------
	.section	.note.nv.tkinfo,"",@"SHT_NOTE"
	.sectionflags	@"SHF_NOTE_NV_TKINFO"
	.tkinfo
        /*0018*/ 	.word	0x00000002
        /*0030*/ 	.string	""
        /*0030*/ 	.string	"ptxas"
        /*0030*/ 	.string	"Cuda compilation tools, release 13.0, V13.0.88"
        /*0030*/ 	.string	"Build cuda_13.0.r13.0/compiler.36424714_0"
        /*0030*/ 	.string	"-arch sm_100 -m 64 "



//--------------------- .note.nv.cuinfo           --------------------------
	.section	.note.nv.cuinfo,"",@"SHT_NOTE"
	.sectionflags	@"SHF_NOTE_NV_CUINFO"
        /*0018*/ 	.short	0x0002
        /*001a*/ 	.short	0x0064
        /*001c*/ 	.short	0x0082
	.zero		2


//--------------------- .nv.info                  --------------------------
	.section	.nv.info,"",@"SHT_CUDA_INFO"
	.align	4


	//----- nvinfo : EIATTR_REGCOUNT
	.align		4
        /*0000*/ 	.byte	0x04, 0x2f
        /*0002*/ 	.short	(.L_1 - .L_0)
	.align		4
.L_0:
        /*0004*/ 	.word	index@(mlp_train_kernel)
        /*0008*/ 	.word	0x00000020


	//----- nvinfo : EIATTR_FRAME_SIZE
	.align		4
.L_1:
        /*000c*/ 	.byte	0x04, 0x11
        /*000e*/ 	.short	(.L_3 - .L_2)
	.align		4
.L_2:
        /*0010*/ 	.word	index@($__internal_1_$__cuda_sm3x_div_rn_noftz_f32_slowpath)
        /*0014*/ 	.word	0x00000000


	//----- nvinfo : EIATTR_FRAME_SIZE
	.align		4
.L_3:
        /*0018*/ 	.byte	0x04, 0x11
        /*001a*/ 	.short	(.L_5 - .L_4)
	.align		4
.L_4:
        /*001c*/ 	.word	index@($__internal_0_$__cuda_sm20_div_u16)
        /*0020*/ 	.word	0x00000000


	//----- nvinfo : EIATTR_FRAME_SIZE
	.align		4
.L_5:
        /*0024*/ 	.byte	0x04, 0x11
        /*0026*/ 	.short	(.L_7 - .L_6)
	.align		4
.L_6:
        /*0028*/ 	.word	index@(mlp_train_kernel)
        /*002c*/ 	.word	0x00000000


	//----- nvinfo : EIATTR_MIN_STACK_SIZE
	.align		4
.L_7:
        /*0030*/ 	.byte	0x04, 0x12
        /*0032*/ 	.short	(.L_9 - .L_8)
	.align		4
.L_8:
        /*0034*/ 	.word	index@(mlp_train_kernel)
        /*0038*/ 	.word	0x00000000
.L_9:


//--------------------- .nv.compat                --------------------------
	.section	.nv.compat,"",@"SHT_CUDA_COMPAT_INFO"
	.align	4
        /*0000*/ 	.byte	0x02, 0x09, 0x00, 0x00, 0x02, 0x02, 0x01, 0x00, 0x02, 0x05, 0x05, 0x00, 0x03, 0x07, 0x01, 0x01
        /*0010*/ 	.byte	0x02, 0x03, 0x00, 0x00, 0x02, 0x06, 0x01, 0x00, 0x04, 0x0b, 0x08, 0x00, 0x01, 0x00, 0x00, 0x00
        /*0020*/ 	.byte	0x00, 0x00, 0x00, 0x00


//--------------------- .nv.info.mlp_train_kernel --------------------------
	.section	.nv.info.mlp_train_kernel,"",@"SHT_CUDA_INFO"
	.sectionflags	@""
	.align	4


	//----- nvinfo : EIATTR_CUDA_API_VERSION
	.align		4
        /*0000*/ 	.byte	0x04, 0x37
        /*0002*/ 	.short	(.L_11 - .L_10)
.L_10:
        /*0004*/ 	.word	0x00000082


	//----- nvinfo : EIATTR_KPARAM_INFO
	.align		4
.L_11:
        /*0008*/ 	.byte	0x04, 0x17
        /*000a*/ 	.short	(.L_13 - .L_12)
.L_12:
        /*000c*/ 	.word	0x00000000
        /*0010*/ 	.short	0x0006
        /*0012*/ 	.short	0x002c
        /*0014*/ 	.byte	0x00, 0xf0, 0x11, 0x00


	//----- nvinfo : EIATTR_KPARAM_INFO
	.align		4
.L_13:
        /*0018*/ 	.byte	0x04, 0x17
        /*001a*/ 	.short	(.L_15 - .L_14)
.L_14:
        /*001c*/ 	.word	0x00000000
        /*0020*/ 	.short	0x0005
        /*0022*/ 	.short	0x0028
        /*0024*/ 	.byte	0x00, 0xf0, 0x11, 0x00


	//----- nvinfo : EIATTR_KPARAM_INFO
	.align		4
.L_15:
        /*0028*/ 	.byte	0x04, 0x17
        /*002a*/ 	.short	(.L_17 - .L_16)
.L_16:
        /*002c*/ 	.word	0x00000000
        /*0030*/ 	.short	0x0004
        /*0032*/ 	.short	0x0020
        /*0034*/ 	.byte	0x00, 0xf5, 0x21, 0x00


	//----- nvinfo : EIATTR_KPARAM_INFO
	.align		4
.L_17:
        /*0038*/ 	.byte	0x04, 0x17
        /*003a*/ 	.short	(.L_19 - .L_18)
.L_18:
        /*003c*/ 	.word	0x00000000
        /*0040*/ 	.short	0x0003
        /*0042*/ 	.short	0x0018
        /*0044*/ 	.byte	0x00, 0xf5, 0x21, 0x00


	//----- nvinfo : EIATTR_KPARAM_INFO
	.align		4
.L_19:
        /*0048*/ 	.byte	0x04, 0x17
        /*004a*/ 	.short	(.L_21 - .L_20)
.L_20:
        /*004c*/ 	.word	0x00000000
        /*0050*/ 	.short	0x0002
        /*0052*/ 	.short	0x0010
        /*0054*/ 	.byte	0x00, 0xf5, 0x21, 0x00


	//----- nvinfo : EIATTR_KPARAM_INFO
	.align		4
.L_21:
        /*0058*/ 	.byte	0x04, 0x17
        /*005a*/ 	.short	(.L_23 - .L_22)
.L_22:
        /*005c*/ 	.word	0x00000000
        /*0060*/ 	.short	0x0001
        /*0062*/ 	.short	0x0008
        /*0064*/ 	.byte	0x00, 0xf5, 0x21, 0x00


	//----- nvinfo : EIATTR_KPARAM_INFO
	.align		4
.L_23:
        /*0068*/ 	.byte	0x04, 0x17
        /*006a*/ 	.short	(.L_25 - .L_24)
.L_24:
        /*006c*/ 	.word	0x00000000
        /*0070*/ 	.short	0x0000
        /*0072*/ 	.short	0x0000
        /*0074*/ 	.byte	0x00, 0xf5, 0x21, 0x00


	//----- nvinfo : EIATTR_SPARSE_MMA_MASK
	.align		4
.L_25:
        /*0078*/ 	.byte	0x03, 0x50
        /*007a*/ 	.short	0x0000


	//----- nvinfo : EIATTR_MAXREG_COUNT
	.align		4
        /*007c*/ 	.byte	0x03, 0x1b
        /*007e*/ 	.short	0x00ff


	//----- nvinfo : EIATTR_NUM_BARRIERS
	.align		4
        /*0080*/ 	.byte	0x02, 0x4c
        /*0082*/ 	.byte	0x01
	.zero		1


	//----- nvinfo : EIATTR_MERCURY_ISA_VERSION
	.align		4
        /*0084*/ 	.byte	0x03, 0x5f
        /*0086*/ 	.short	0x0101


	//----- nvinfo : EIATTR_VRC_CTA_INIT_COUNT
	.align		4
        /*0088*/ 	.byte	0x02, 0x4a
	.zero		1
	.zero		1


	//----- nvinfo : EIATTR_EXIT_INSTR_OFFSETS
	.align		4
        /*008c*/ 	.byte	0x04, 0x1c
        /*008e*/ 	.short	(.L_27 - .L_26)


	//   ....[0]....
.L_26:
        /*0090*/ 	.word	0x00003310


	//----- nvinfo : EIATTR_CRS_STACK_SIZE
	.align		4
.L_27:
        /*0094*/ 	.byte	0x04, 0x1e
        /*0096*/ 	.short	(.L_29 - .L_28)
.L_28:
        /*0098*/ 	.word	0x00000000


	//----- nvinfo : EIATTR_CBANK_PARAM_SIZE
	.align		4
.L_29:
        /*009c*/ 	.byte	0x03, 0x19
        /*009e*/ 	.short	0x0030


	//----- nvinfo : EIATTR_PARAM_CBANK
	.align		4
        /*00a0*/ 	.byte	0x04, 0x0a
        /*00a2*/ 	.short	(.L_31 - .L_30)
	.align		4
.L_30:
        /*00a4*/ 	.word	index@(.nv.constant0.mlp_train_kernel)
        /*00a8*/ 	.short	0x0380
        /*00aa*/ 	.short	0x0030


	//----- nvinfo : EIATTR_SW_WAR
	.align		4
.L_31:
        /*00ac*/ 	.byte	0x04, 0x36
        /*00ae*/ 	.short	(.L_33 - .L_32)
.L_32:
        /*00b0*/ 	.word	0x00000008
.L_33:


//--------------------- .nv.callgraph             --------------------------
	.section	.nv.callgraph,"",@"SHT_CUDA_CALLGRAPH"
	.align	4
	.sectionentsize	8
	.align		4
        /*0000*/ 	.word	0x00000000
	.align		4
        /*0004*/ 	.word	0xffffffff
	.align		4
        /*0008*/ 	.word	0x00000000
	.align		4
        /*000c*/ 	.word	0xfffffffe
	.align		4
        /*0010*/ 	.word	0x00000000
	.align		4
        /*0014*/ 	.word	0xfffffffd
	.align		4
        /*0018*/ 	.word	0x00000000
	.align		4
        /*001c*/ 	.word	0xfffffffc


//--------------------- .text.mlp_train_kernel    --------------------------
	.section	.text.mlp_train_kernel,"ax",@progbits
	.align	128
        .global         mlp_train_kernel
        .type           mlp_train_kernel,@function
        .size           mlp_train_kernel,(.L_x_82 - mlp_train_kernel)
        .other          mlp_train_kernel,@"STO_CUDA_ENTRY STV_DEFAULT"
mlp_train_kernel:
.text.mlp_train_kernel:
[----:B------:R-:W-:Y:S01]  /*0000*/  LDC R1, c[0x0][0x37c] ;  /* 0x0000df00ff017b82 */ /* 0x000fe20000000800 */
[----:B------:R-:W0:Y:S07]  /*0010*/  S2R R22, SR_TID.X ;  /* 0x0000000000167919 */ /* 0x000e2e0000002100 */
[----:B------:R-:W1:Y:S01]  /*0020*/  LDC R17, c[0x0][0x360] ;  /* 0x0000d800ff117b82 */ /* 0x000e620000000800 */
[----:B------:R-:W-:Y:S02]  /*0030*/  MOV R8, 0xb0 ;  /* 0x000000b000087802 */ /* 0x000fe40000000f00 */
[----:B-1----:R-:W-:Y:S01]  /*0040*/  LOP3.LUT R7, R17, 0xffff, RZ, 0xc0, !PT ;  /* 0x0000ffff11077812 */ /* 0x002fe200078ec0ff */
[----:B0-----:R-:W-:Y:S01]  /*0050*/  IMAD.IADD R12, R22, 0x1, R17 ;  /* 0x00000001160c7824 */ /* 0x001fe200078e0211 */
[----:B------:R-:W-:-:S02]  /*0060*/  SHF.R.U32.HI R0, RZ, 0x5, R22 ;  /* 0x00000005ff007819 */ /* 0x000fc40000011616 */
[----:B------:R-:W-:Y:S02]  /*0070*/  LOP3.LUT R21, R22, 0x1f, RZ, 0xc0, !PT ;  /* 0x0000001f16157812 */ /* 0x000fe400078ec0ff */
[----:B------:R-:W-:-:S04]  /*0080*/  LOP3.LUT R2, R12, 0x7fff, RZ, 0x3c, !PT ;  /* 0x00007fff0c027812 */ /* 0x000fc800078e3cff */
[----:B------:R-:W-:-:S07]  /*0090*/  LOP3.LUT R6, R2, 0xffff, RZ, 0xc0, !PT ;  /* 0x0000ffff02067812 */ /* 0x000fce00078ec0ff */
[----:B------:R-:W-:Y:S05]  /*00a0*/  CALL.REL.NOINC `($__internal_0_$__cuda_sm20_div_u16) ;  /* 0x00000030009c7944 */ /* 0x000fea0003c00000 */
[----:B------:R-:W-:Y:S01]  /*00b0*/  LOP3.LUT R16, R7, 0x3, RZ, 0xc0, !PT ;  /* 0x0000000307107812 */ /* 0x000fe200078ec0ff */
[----:B------:R-:W0:Y:S01]  /*00c0*/  LDCU.64 UR8, c[0x0][0x358] ;  /* 0x00006b00ff0877ac */ /* 0x000e220008000a00 */
[----:B------:R-:W-:Y:S01]  /*00d0*/  BSSY.RECONVERGENT B0, `(.L_x_0) ;  /* 0x0000013000007945 */ /* 0x000fe20003800200 */
[----:B------:R-:W-:Y:S01]  /*00e0*/  IMAD.MOV.U32 R14, RZ, RZ, R22 ;  /* 0x000000ffff0e7224 */ /* 0x000fe200078e0016 */
[----:B------:R-:W-:-:S13]  /*00f0*/  ISETP.NE.AND P0, PT, R16, 0x2, PT ;  /* 0x000000021000780c */ /* 0x000fda0003f05270 */
[----:B------:R-:W-:Y:S05]  /*0100*/  @!P0 BRA `(.L_x_1) ;  /* 0x00000000003c8947 */ /* 0x000fea0003800000 */
[----:B------:R-:W1:Y:S01]  /*0110*/  S2R R9, SR_CgaCtaId ;  /* 0x0000000000097919 */ /* 0x000e620000008800 */
[----:B------:R-:W2:Y:S01]  /*0120*/  LDC.64 R2, c[0x0][0x388] ;  /* 0x0000e200ff027b82 */ /* 0x000ea20000000a00 */
[----:B------:R-:W-:Y:S01]  /*0130*/  MOV R4, 0x400 ;  /* 0x0000040000047802 */ /* 0x000fe20000000f00 */
[----:B------:R-:W-:Y:S01]  /*0140*/  IMAD.MOV.U32 R7, RZ, RZ, RZ ;  /* 0x000000ffff077224 */ /* 0x000fe200078e00ff */
[----:B------:R-:W-:Y:S02]  /*0150*/  MOV R14, R22 ;  /* 0x00000016000e7202 */ /* 0x000fe40000000f00 */
[----:B-1----:R-:W-:-:S07]  /*0160*/  LEA R9, R9, R4, 0x18 ;  /* 0x0000000409097211 */ /* 0x002fce00078ec0ff */
.L_x_2:
[----:B-12---:R-:W-:-:S06]  /*0170*/  IMAD.WIDE.U32 R4, R14, 0x2, R2 ;  /* 0x000000020e047825 */ /* 0x006fcc00078e0002 */
[----:B0-----:R-:W2:Y:S01]  /*0180*/  LDG.E.U16 R5, desc[UR8][R4.64] ;  /* 0x0000000804057981 */ /* 0x001ea2000c1e1500 */
[----:B------:R-:W-:Y:S02]  /*0190*/  IMAD R6, R14, 0x2, R9 ;  /* 0x000000020e067824 */ /* 0x000fe400078e0209 */
[----:B------:R-:W-:Y:S02]  /*01a0*/  VIADD R7, R7, 0x1 ;  /* 0x0000000107077836 */ /* 0x000fe40000000000 */
[----:B------:R-:W-:-:S03]  /*01b0*/  IMAD.IADD R14, R17, 0x1, R14 ;  /* 0x00000001110e7824 */ /* 0x000fc600078e020e */
[----:B------:R-:W-:-:S04]  /*01c0*/  LOP3.LUT R8, R7, R16, RZ, 0x3c, !PT ;  /* 0x0000001007087212 */ /* 0x000fc800078e3cff */
[----:B------:R-:W-:Y:S01]  /*01d0*/  ISETP.NE.AND P0, PT, R8, 0x2, PT ;  /* 0x000000020800780c */ /* 0x000fe20003f05270 */
[----:B--2---:R1:W-:-:S12]  /*01e0*/  STS.U16 [R6+0x2000], R5 ;  /* 0x0020000506007388 */ /* 0x0043d80000000400 */
[----:B------:R-:W-:Y:S05]  /*01f0*/  @P0 BRA `(.L_x_2) ;  /* 0xfffffffc00dc0947 */ /* 0x000fea000383ffff */
.L_x_1:
[----:B0-----:R-:W-:Y:S05]  /*0200*/  BSYNC.RECONVERGENT B0 ;  /* 0x0000000000007941 */ /* 0x001fea0003800200 */
.L_x_0:
[----:B------:R-:W0:Y:S01]  /*0210*/  S2UR UR5, SR_CgaCtaId ;  /* 0x00000000000579c3 */ /* 0x000e220000008800 */
[----:B------:R-:W-:Y:S01]  /*0220*/  UMOV UR4, 0x400 ;  /* 0x0000040000047882 */ /* 0x000fe20000000000 */
[----:B------:R-:W-:Y:S01]  /*0230*/  BSSY.RECONVERGENT B0, `(.L_x_3) ;  /* 0x000001f000007945 */ /* 0x000fe20003800200 */
[C---:B------:R-:W-:Y:S01]  /*0240*/  LEA R13, R17.reuse, R14, 0x1 ;  /* 0x0000000e110d7211 */ /* 0x040fe200078e08ff */
[----:B------:R-:W-:Y:S02]  /*0250*/  IMAD R15, R17, 0x3, R14 ;  /* 0x00000003110f7824 */ /* 0x000fe400078e020e */
[----:B------:R-:W-:Y:S02]  /*0260*/  IMAD.IADD R18, R14, 0x1, R17 ;  /* 0x000000010e127824 */ /* 0x000fe400078e0211 */
[----:B------:R-:W2:Y:S01]  /*0270*/  LDC.64 R2, c[0x0][0x388] ;  /* 0x0000e200ff027b82 */ /* 0x000ea20000000a00 */
[----:B0-----:R-:W-:-:S06]  /*0280*/  ULEA UR5, UR5, UR4, 0x18 ;  /* 0x0000000405057291 */ /* 0x001fcc000f8ec0ff */
[----:B------:R-:W-:-:S05]  /*0290*/  LEA R20, R14, UR5, 0x1 ;  /* 0x000000050e147c11 */ /* 0x000fca000f8e08ff */
[----:B------:R-:W-:-:S07]  /*02a0*/  VIADD R20, R20, 0x2000 ;  /* 0x0000200014147836 */ /* 0x000fce0000000000 */
.L_x_4:
[----:B-12---:R-:W-:-:S04]  /*02b0*/  IMAD.WIDE.U32 R4, R14, 0x2, R2 ;  /* 0x000000020e047825 */ /* 0x006fc800078e0002 */
[--C-:B---3--:R-:W-:Y:S02]  /*02c0*/  IMAD.WIDE.U32 R6, R18, 0x2, R2.reuse ;  /* 0x0000000212067825 */ /* 0x108fe400078e0002 */
[----:B------:R-:W2:Y:S02]  /*02d0*/  LDG.E.U16 R5, desc[UR8][R4.64] ;  /* 0x0000000804057981 */ /* 0x000ea4000c1e1500 */
[--C-:B------:R-:W-:Y:S02]  /*02e0*/  IMAD.WIDE.U32 R8, R13, 0x2, R2.reuse ;  /* 0x000000020d087825 */ /* 0x100fe400078e0002 */
[----:B------:R-:W3:Y:S02]  /*02f0*/  LDG.E.U16 R6, desc[UR8][R6.64] ;  /* 0x0000000806067981 */ /* 0x000ee4000c1e1500 */
[----:B------:R-:W-:Y:S02]  /*0300*/  IMAD.WIDE.U32 R10, R15, 0x2, R2 ;  /* 0x000000020f0a7825 */ /* 0x000fe400078e0002 */
[----:B------:R-:W4:Y:S04]  /*0310*/  LDG.E.U16 R8, desc[UR8][R8.64] ;  /* 0x0000000808087981 */ /* 0x000f28000c1e1500 */
[----:B------:R-:W5:Y:S01]  /*0320*/  LDG.E.U16 R11, desc[UR8][R10.64] ;  /* 0x000000080a0b7981 */ /* 0x000f62000c1e1500 */
[C-C-:B------:R-:W-:Y:S01]  /*0330*/  IMAD R19, R17.reuse, 0x2, R20.reuse ;  /* 0x0000000211137824 */ /* 0x140fe200078e0214 */
[C---:B------:R-:W-:Y:S01]  /*0340*/  LEA R23, R17.reuse, R20, 0x2 ;  /* 0x0000001411177211 */ /* 0x040fe200078e10ff */
[C---:B------:R-:W-:Y:S01]  /*0350*/  IMAD R24, R17.reuse, 0x6, R20 ;  /* 0x0000000611187824 */ /* 0x040fe200078e0214 */
[----:B------:R-:W-:-:S04]  /*0360*/  IADD3 R14, PT, PT, R17, R14, R17 ;  /* 0x0000000e110e7210 */ /* 0x000fc80007ffe011 */
[----:B------:R-:W-:-:S04]  /*0370*/  IADD3 R14, PT, PT, R17, R14, R17 ;  /* 0x0000000e110e7210 */ /* 0x000fc80007ffe011 */
[----:B------:R-:W-:Y:S01]  /*0380*/  ISETP.GE.U32.AND P0, PT, R14, 0x8000, PT ;  /* 0x000080000e00780c */ /* 0x000fe20003f06070 */
[C---:B------:R-:W-:Y:S02]  /*0390*/  IMAD R13, R17.reuse, 0x4, R13 ;  /* 0x00000004110d7824 */ /* 0x040fe400078e020d */
[C---:B------:R-:W-:Y:S02]  /*03a0*/  IMAD R15, R17.reuse, 0x4, R15 ;  /* 0x00000004110f7824 */ /* 0x040fe400078e020f */
[C---:B------:R-:W-:Y:S01]  /*03b0*/  IMAD R18, R17.reuse, 0x4, R18 ;  /* 0x0000000411127824 */ /* 0x040fe200078e0212 */
[----:B--2---:R0:W-:Y:S04]  /*03c0*/  STS.U16 [R20], R5 ;  /* 0x0000000514007388 */ /* 0x0041e80000000400 */
[----:B---3--:R3:W-:Y:S04]  /*03d0*/  STS.U16 [R19], R6 ;  /* 0x0000000613007388 */ /* 0x0087e80000000400 */
[----:B----4-:R3:W-:Y:S04]  /*03e0*/  STS.U16 [R23], R8 ;  /* 0x0000000817007388 */ /* 0x0107e80000000400 */
[----:B-----5:R3:W-:Y:S01]  /*03f0*/  STS.U16 [R24], R11 ;  /* 0x0000000b18007388 */ /* 0x0207e20000000400 */
[----:B0-----:R-:W-:Y:S01]  /*0400*/  LEA R20, R17, R20, 0x3 ;  /* 0x0000001411147211 */ /* 0x001fe200078e18ff */
[----:B------:R-:W-:Y:S06]  /*0410*/  @!P0 BRA `(.L_x_4) ;  /* 0xfffffffc00a48947 */ /* 0x000fec000383ffff */
[----:B------:R-:W-:Y:S05]  /*0420*/  BSYNC.RECONVERGENT B0 ;  /* 0x0000000000007941 */ /* 0x000fea0003800200 */
.L_x_3:
[----:B------:R-:W-:Y:S02]  /*0430*/  LOP3.LUT R12, R12, 0x3fff, RZ, 0x3c, !PT ;  /* 0x00003fff0c0c7812 */ /* 0x000fe400078e3cff */
[----:B------:R-:W-:Y:S02]  /*0440*/  LOP3.LUT R7, R17, 0xffff, RZ, 0xc0, !PT ;  /* 0x0000ffff11077812 */ /* 0x000fe400078ec0ff */
[----:B---3--:R-:W-:Y:S02]  /*0450*/  LOP3.LUT R6, R12, 0xffff, RZ, 0xc0, !PT ;  /* 0x0000ffff0c067812 */ /* 0x008fe400078ec0ff */
[----:B------:R-:W-:-:S07]  /*0460*/  MOV R8, 0x480 ;  /* 0x0000048000087802 */ /* 0x000fce0000000f00 */
[----:B------:R-:W-:Y:S05]  /*0470*/  CALL.REL.NOINC `($__internal_0_$__cuda_sm20_div_u16) ;  /* 0x0000002c00a87944 */ /* 0x000fea0003c00000 */
[----:B------:R-:W0:Y:S01]  /*0480*/  LDC.64 R4, c[0x0][0x390] ;  /* 0x0000e400ff047b82 */ /* 0x000e220000000a00 */
[----:B------:R-:W-:Y:S01]  /*0490*/  LOP3.LUT R3, R7, 0x3, RZ, 0xc0, !PT ;  /* 0x0000000307037812 */ /* 0x000fe200078ec0ff */
[----:B------:R-:W-:Y:S01]  /*04a0*/  BSSY.RECONVERGENT B0, `(.L_x_5) ;  /* 0x0000010000007945 */ /* 0x000fe20003800200 */
[----:B------:R-:W-:Y:S02]  /*04b0*/  IMAD.MOV.U32 R2, RZ, RZ, R22 ;  /* 0x000000ffff027224 */ /* 0x000fe400078e0016 */
[----:B------:R-:W-:-:S13]  /*04c0*/  ISETP.NE.AND P0, PT, R3, 0x2, PT ;  /* 0x000000020300780c */ /* 0x000fda0003f05270 */
[----:B------:R-:W-:Y:S05]  /*04d0*/  @!P0 BRA `(.L_x_6) ;  /* 0x0000000000308947 */ /* 0x000fea0003800000 */
[----:B------:R-:W1:Y:S01]  /*04e0*/  LDC.64 R6, c[0x0][0x390] ;  /* 0x0000e400ff067b82 */ /* 0x000e620000000a00 */
[----:B------:R-:W-:Y:S02]  /*04f0*/  IMAD.MOV.U32 R10, RZ, RZ, RZ ;  /* 0x000000ffff0a7224 */ /* 0x000fe400078e00ff */
[----:B------:R-:W-:-:S07]  /*0500*/  IMAD.MOV.U32 R2, RZ, RZ, R22 ;  /* 0x000000ffff027224 */ /* 0x000fce00078e0016 */
.L_x_7:
[----:B-12---:R-:W-:-:S06]  /*0510*/  IMAD.WIDE.U32 R8, R2, 0x2, R6 ;  /* 0x0000000202087825 */ /* 0x006fcc00078e0006 */
[----:B------:R-:W2:Y:S01]  /*0520*/  LDG.E.U16 R8, desc[UR8][R8.64] ;  /* 0x0000000808087981 */ /* 0x000ea2000c1e1500 */
[----:B------:R-:W-:Y:S01]  /*0530*/  LEA R11, R2, UR5, 0x1 ;  /* 0x00000005020b7c11 */ /* 0x000fe2000f8e08ff */
[----:B------:R-:W-:Y:S01]  /*0540*/  IMAD.IADD R2, R17, 0x1, R2 ;  /* 0x0000000111027824 */ /* 0x000fe200078e0202 */
[----:B------:R-:W-:-:S04]  /*0550*/  IADD3 R10, PT, PT, R10, 0x1, RZ ;  /* 0x000000010a0a7810 */ /* 0x000fc80007ffe0ff */
[----:B------:R-:W-:-:S04]  /*0560*/  LOP3.LUT R12, R10, R3, RZ, 0x3c, !PT ;  /* 0x000000030a0c7212 */ /* 0x000fc800078e3cff */
[----:B------:R-:W-:Y:S01]  /*0570*/  ISETP.NE.AND P0, PT, R12, 0x2, PT ;  /* 0x000000020c00780c */ /* 0x000fe20003f05270 */
[----:B--2---:R2:W-:-:S12]  /*0580*/  STS.U16 [R11+0x12000], R8 ;  /* 0x012000080b007388 */ /* 0x0045d80000000400 */
[----:B------:R-:W-:Y:S05]  /*0590*/  @P0 BRA `(.L_x_7) ;  /* 0xfffffffc00dc0947 */ /* 0x000fea000383ffff */
.L_x_6:
[----:B------:R-:W-:Y:S05]  /*05a0*/  BSYNC.RECONVERGENT B0 ;  /* 0x0000000000007941 */ /* 0x000fea0003800200 */
.L_x_5:
[----:B------:R-:W-:Y:S01]  /*05b0*/  LEA R20, R2, UR5, 0x1 ;  /* 0x0000000502147c11 */ /* 0x000fe2000f8e08ff */
[----:B------:R-:W-:Y:S01]  /*05c0*/  BSSY.RECONVERGENT B0, `(.L_x_8) ;  /* 0x000001c000007945 */ /* 0x000fe20003800200 */
[C-C-:B------:R-:W-:Y:S02]  /*05d0*/  IMAD R14, R17.reuse, 0x2, R2.reuse ;  /* 0x00000002110e7824 */ /* 0x140fe400078e0202 */
[----:B------:R-:W-:Y:S01]  /*05e0*/  IMAD R15, R17, 0x3, R2 ;  /* 0x00000003110f7824 */ /* 0x000fe200078e0202 */
[----:B------:R-:W-:Y:S01]  /*05f0*/  IADD3 R20, PT, PT, R20, 0x12000, RZ ;  /* 0x0001200014147810 */ /* 0x000fe20007ffe0ff */
[----:B------:R-:W-:-:S07]  /*0600*/  IMAD.IADD R18, R2, 0x1, R17 ;  /* 0x0000000102127824 */ /* 0x000fce00078e0211 */
.L_x_9:
[----:B0-----:R-:W-:-:S04]  /*0610*/  IMAD.WIDE.U32 R6, R2, 0x2, R4 ;  /* 0x0000000202067825 */ /* 0x001fc800078e0004 */
[--C-:B-12---:R-:W-:Y:S02]  /*0620*/  IMAD.WIDE.U32 R8, R18, 0x2, R4.reuse ;  /* 0x0000000212087825 */ /* 0x106fe400078e0004 */
[----:B------:R-:W2:Y:S02]  /*0630*/  LDG.E.U16 R7, desc[UR8][R6.64] ;  /* 0x0000000806077981 */ /* 0x000ea4000c1e1500 */
[--C-:B------:R-:W-:Y:S02]  /*0640*/  IMAD.WIDE.U32 R10, R14, 0x2, R4.reuse ;  /* 0x000000020e0a7825 */ /* 0x100fe400078e0004 */
[----:B------:R-:W3:Y:S02]  /*0650*/  LDG.E.U16 R8, desc[UR8][R8.64] ;  /* 0x0000000808087981 */ /* 0x000ee4000c1e1500 */
[----:B------:R-:W-:Y:S02]  /*0660*/  IMAD.WIDE.U32 R12, R15, 0x2, R4 ;  /* 0x000000020f0c7825 */ /* 0x000fe400078e0004 */
[----:B------:R-:W4:Y:S04]  /*0670*/  LDG.E.U16 R10, desc[UR8][R10.64] ;  /* 0x000000080a0a7981 */ /* 0x000f28000c1e1500 */
[----:B------:R-:W5:Y:S01]  /*0680*/  LDG.E.U16 R13, desc[UR8][R12.64] ;  /* 0x000000080c0d7981 */ /* 0x000f62000c1e1500 */
[----:B------:R-:W-:-:S02]  /*0690*/  IMAD R19, R17, 0x2, R20 ;  /* 0x0000000211137824 */ /* 0x000fc400078e0214 */
[C-C-:B------:R-:W-:Y:S02]  /*06a0*/  IMAD R23, R17.reuse, 0x4, R20.reuse ;  /* 0x0000000411177824 */ /* 0x140fe400078e0214 */
[C---:B------:R-:W-:Y:S01]  /*06b0*/  IMAD R24, R17.reuse, 0x6, R20 ;  /* 0x0000000611187824 */ /* 0x040fe200078e0214 */
[----:B------:R-:W-:-:S04]  /*06c0*/  IADD3 R2, PT, PT, R17, R2, R17 ;  /* 0x0000000211027210 */ /* 0x000fc80007ffe011 */
[----:B------:R-:W-:-:S04]  /*06d0*/  IADD3 R2, PT, PT, R17, R2, R17 ;  /* 0x0000000211027210 */ /* 0x000fc80007ffe011 */
[----:B------:R-:W-:Y:S01]  /*06e0*/  ISETP.GE.U32.AND P0, PT, R2, 0x4000, PT ;  /* 0x000040000200780c */ /* 0x000fe20003f06070 */
[C---:B------:R-:W-:Y:S01]  /*06f0*/  IMAD R14, R17.reuse, 0x4, R14 ;  /* 0x00000004110e7824 */ /* 0x040fe200078e020e */
[C---:B------:R-:W-:Y:S01]  /*0700*/  LEA R15, R17.reuse, R15, 0x2 ;  /* 0x0000000f110f7211 */ /* 0x040fe200078e10ff */
[C---:B------:R-:W-:Y:S01]  /*0710*/  IMAD R18, R17.reuse, 0x4, R18 ;  /* 0x0000000411127824 */ /* 0x040fe200078e0212 */
[----:B--2---:R0:W-:Y:S04]  /*0720*/  STS.U16 [R20], R7 ;  /* 0x0000000714007388 */ /* 0x0041e80000000400 */
[----:B---3--:R1:W-:Y:S04]  /*0730*/  STS.U16 [R19], R8 ;  /* 0x0000000813007388 */ /* 0x0083e80000000400 */
[----:B----4-:R1:W-:Y:S04]  /*0740*/  STS.U16 [R23], R10 ;  /* 0x0000000a17007388 */ /* 0x0103e80000000400 */
[----:B-----5:R1:W-:Y:S01]  /*0750*/  STS.U16 [R24], R13 ;  /* 0x0000000d18007388 */ /* 0x0203e20000000400 */
[----:B0-----:R-:W-:Y:S01]  /*0760*/  IMAD R20, R17, 0x8, R20 ;  /* 0x0000000811147824 */ /* 0x001fe200078e0214 */
[----:B------:R-:W-:Y:S06]  /*0770*/  @!P0 BRA `(.L_x_9) ;  /* 0xfffffffc00a48947 */ /* 0x000fec000383ffff */
[----:B------:R-:W-:Y:S05]  /*0780*/  BSYNC.RECONVERGENT B0 ;  /* 0x0000000000007941 */ /* 0x000fea0003800200 */
.L_x_8:
[----:B------:R-:W-:Y:S01]  /*0790*/  ISETP.NE.AND P0, PT, R16, 0x2, PT ;  /* 0x000000021000780c */ /* 0x000fe20003f05270 */
[----:B------:R-:W-:Y:S01]  /*07a0*/  BSSY.RECONVERGENT B0, `(.L_x_10) ;  /* 0x000000c000007945 */ /* 0x000fe20003800200 */
[----:B------:R-:W-:-:S11]  /*07b0*/  IMAD.MOV.U32 R2, RZ, RZ, R22 ;  /* 0x000000ffff027224 */ /* 0x000fd600078e0016 */
[----:B------:R-:W-:Y:S05]  /*07c0*/  @!P0 BRA `(.L_x_11) ;  /* 0x0000000000248947 */ /* 0x000fea0003800000 */
[----:B------:R-:W-:Y:S02]  /*07d0*/  HFMA2 R5, -RZ, RZ, 0, 0 ;  /* 0x00000000ff057431 */ /* 0x000fe400000001ff */
[----:B------:R-:W-:-:S07]  /*07e0*/  IMAD.MOV.U32 R2, RZ, RZ, R22 ;  /* 0x000000ffff027224 */ /* 0x000fce00078e0016 */
.L_x_12:
[----:B------:R-:W-:Y:S01]  /*07f0*/  LEA R4, R2, UR5, 0x2 ;  /* 0x0000000502047c11 */ /* 0x000fe2000f8e10ff */
[----:B------:R-:W-:Y:S02]  /*0800*/  VIADD R5, R5, 0x1 ;  /* 0x0000000105057836 */ /* 0x000fe40000000000 */
[----:B------:R-:W-:Y:S02]  /*0810*/  IMAD.IADD R2, R17, 0x1, R2 ;  /* 0x0000000111027824 */ /* 0x000fe400078e0202 */
[----:B------:R0:W-:Y:S01]  /*0820*/  STS [R4+0x2e000], RZ ;  /* 0x02e000ff04007388 */ /* 0x0001e20000000800 */
[----:B------:R-:W-:-:S04]  /*0830*/  LOP3.LUT R6, R5, R16, RZ, 0x3c, !PT ;  /* 0x0000001005067212 */ /* 0x000fc800078e3cff */
[----:B------:R-:W-:-:S13]  /*0840*/  ISETP.NE.AND P0, PT, R6, 0x2, PT ;  /* 0x000000020600780c */ /* 0x000fda0003f05270 */
[----:B0-----:R-:W-:Y:S05]  /*0850*/  @P0 BRA `(.L_x_12) ;  /* 0xfffffffc00e40947 */ /* 0x001fea000383ffff */
.L_x_11:
[----:B------:R-:W-:Y:S05]  /*0860*/  BSYNC.RECONVERGENT B0 ;  /* 0x0000000000007941 */ /* 0x000fea0003800200 */
.L_x_10:
[----:B------:R-:W-:Y:S01]  /*0870*/  LEA R4, R2, UR5, 0x2 ;  /* 0x0000000502047c11 */ /* 0x000fe2000f8e10ff */
[----:B------:R-:W-:Y:S03]  /*0880*/  BSSY.RECONVERGENT B0, `(.L_x_13) ;  /* 0x000000d000007945 */ /* 0x000fe60003800200 */
[----:B------:R-:W-:-:S07]  /*0890*/  IADD3 R4, PT, PT, R4, 0x2e000, RZ ;  /* 0x0002e00004047810 */ /* 0x000fce0007ffe0ff */
.L_x_14:
[C-C-:B------:R-:W-:Y:S01]  /*08a0*/  IMAD R5, R17.reuse, 0x4, R4.reuse ;  /* 0x0000000411057824 */ /* 0x140fe200078e0204 */
[----:B------:R0:W-:Y:S01]  /*08b0*/  STS [R4], RZ ;  /* 0x000000ff04007388 */ /* 0x0001e20000000800 */
[C-C-:B------:R-:W-:Y:S02]  /*08c0*/  IMAD R6, R17.reuse, 0x8, R4.reuse ;  /* 0x0000000811067824 */ /* 0x140fe400078e0204 */
[C---:B------:R-:W-:Y:S01]  /*08d0*/  IMAD R7, R17.reuse, 0xc, R4 ;  /* 0x0000000c11077824 */ /* 0x040fe200078e0204 */
[----:B------:R2:W-:Y:S01]  /*08e0*/  STS [R5], RZ ;  /* 0x000000ff05007388 */ /* 0x0005e20000000800 */
[----:B------:R-:W-:-:S03]  /*08f0*/  IMAD R2, R17, 0x4, R2 ;  /* 0x0000000411027824 */ /* 0x000fc600078e0202 */
[----:B------:R2:W-:Y:S01]  /*0900*/  STS [R6], RZ ;  /* 0x000000ff06007388 */ /* 0x0005e20000000800 */
[----:B0-----:R-:W-:Y:S02]  /*0910*/  LEA R4, R17, R4, 0x4 ;  /* 0x0000000411047211 */ /* 0x001fe400078e20ff */
[----:B------:R-:W-:Y:S01]  /*0920*/  ISETP.GE.U32.AND P0, PT, R2, 0x8000, PT ;  /* 0x000080000200780c */ /* 0x000fe20003f06070 */
[----:B------:R2:W-:-:S12]  /*0930*/  STS [R7], RZ ;  /* 0x000000ff07007388 */ /* 0x0005d80000000800 */
[----:B--2---:R-:W-:Y:S05]  /*0940*/  @!P0 BRA `(.L_x_14) ;  /* 0xfffffffc00d48947 */ /* 0x004fea000383ffff */
[----:B------:R-:W-:Y:S05]  /*0950*/  BSYNC.RECONVERGENT B0 ;  /* 0x0000000000007941 */ /* 0x000fea0003800200 */
.L_x_13:
[----:B------:R-:W-:Y:S01]  /*0960*/  ISETP.NE.AND P0, PT, R3, 0x2, PT ;  /* 0x000000020300780c */ /* 0x000fe20003f05270 */
[----:B------:R-:W-:Y:S01]  /*0970*/  BSSY.RECONVERGENT B0, `(.L_x_15) ;  /* 0x000000c000007945 */ /* 0x000fe20003800200 */
[----:B------:R-:W-:-:S11]  /*0980*/  IMAD.MOV.U32 R2, RZ, RZ, R22 ;  /* 0x000000ffff027224 */ /* 0x000fd600078e0016 */
[----:B------:R-:W-:Y:S05]  /*0990*/  @!P0 BRA `(.L_x_16) ;  /* 0x0000000000248947 */ /* 0x000fea0003800000 */
[----:B------:R-:W-:Y:S02]  /*09a0*/  IMAD.MOV.U32 R4, RZ, RZ, RZ ;  /* 0x000000ffff047224 */ /* 0x000fe400078e00ff */
[----:B------:R-:W-:-:S07]  /*09b0*/  IMAD.MOV.U32 R2, RZ, RZ, R22 ;  /* 0x000000ffff027224 */ /* 0x000fce00078e0016 */
.L_x_17:
[----:B------:R-:W-:Y:S01]  /*09c0*/  LEA R5, R2, UR5, 0x2 ;  /* 0x0000000502057c11 */ /* 0x000fe2000f8e10ff */
[----:B------:R-:W-:Y:S01]  /*09d0*/  IMAD.IADD R2, R17, 0x1, R2 ;  /* 0x0000000111027824 */ /* 0x000fe200078e0202 */
[----:B------:R-:W-:-:S03]  /*09e0*/  IADD3 R4, PT, PT, R4, 0x1, RZ ;  /* 0x0000000104047810 */ /* 0x000fc60007ffe0ff */
[----:B------:R0:W-:Y:S01]  /*09f0*/  STS [R5+0x4e000], RZ ;  /* 0x04e000ff05007388 */ /* 0x0001e20000000800 */
[----:B------:R-:W-:-:S04]  /*0a00*/  LOP3.LUT R6, R4, R3, RZ, 0x3c, !PT ;  /* 0x0000000304067212 */ /* 0x000fc800078e3cff */
[----:B------:R-:W-:-:S13]  /*0a10*/  ISETP.NE.AND P0, PT, R6, 0x2, PT ;  /* 0x000000020600780c */ /* 0x000fda0003f05270 */
[----:B0-----:R-:W-:Y:S05]  /*0a20*/  @P0 BRA `(.L_x_17) ;  /* 0xfffffffc00e40947 */ /* 0x001fea000383ffff */
.L_x_16:
[----:B------:R-:W-:Y:S05]  /*0a30*/  BSYNC.RECONVERGENT B0 ;  /* 0x0000000000007941 */ /* 0x000fea0003800200 */
.L_x_15:
[----:B------:R-:W-:Y:S01]  /*0a40*/  BSSY.RECONVERGENT B0, `(.L_x_18) ;  /* 0x000000c000007945 */ /* 0x000fe20003800200 */
.L_x_19:
[----:B01----:R-:W-:Y:S01]  /*0a50*/  LEA R8, R2, UR5, 0x2 ;  /* 0x0000000502087c11 */ /* 0x003fe2000f8e10ff */
[----:B------:R-:W-:-:S04]  /*0a60*/  IMAD R2, R17, 0x4, R2 ;  /* 0x0000000411027824 */ /* 0x000fc800078e0202 */
[C---:B------:R-:W-:Y:S01]  /*0a70*/  IMAD R4, R17.reuse, 0x4, R8 ;  /* 0x0000000411047824 */ /* 0x040fe200078e0208 */
[----:B------:R0:W-:Y:S01]  /*0a80*/  STS [R8+0x4e000], RZ ;  /* 0x04e000ff08007388 */ /* 0x0001e20000000800 */
[----:B------:R-:W-:Y:S02]  /*0a90*/  ISETP.GE.U32.AND P0, PT, R2, 0x4000, PT ;  /* 0x000040000200780c */ /* 0x000fe40003f06070 */
[C---:B------:R-:W-:Y:S01]  /*0aa0*/  IMAD R6, R17.reuse, 0x4, R4 ;  /* 0x0000000411067824 */ /* 0x040fe200078e0204 */
[----:B------:R0:W-:Y:S04]  /*0ab0*/  STS [R4+0x4e000], RZ ;  /* 0x04e000ff04007388 */ /* 0x0001e80000000800 */
[----:B------:R-:W-:Y:S01]  /*0ac0*/  LEA R5, R17, R6, 0x2 ;  /* 0x0000000611057211 */ /* 0x000fe200078e10ff */
[----:B------:R0:W-:Y:S04]  /*0ad0*/  STS [R6+0x4e000], RZ ;  /* 0x04e000ff06007388 */ /* 0x0001e80000000800 */
[----:B------:R0:W-:Y:S01]  /*0ae0*/  STS [R5+0x4e000], RZ ;  /* 0x04e000ff05007388 */ /* 0x0001e20000000800 */
[----:B------:R-:W-:Y:S05]  /*0af0*/  @!P0 BRA `(.L_x_19) ;  /* 0xfffffffc00d48947 */ /* 0x000fea000383ffff */
[----:B------:R-:W-:Y:S05]  /*0b00*/  BSYNC.RECONVERGENT B0 ;  /* 0x0000000000007941 */ /* 0x000fea0003800200 */
.L_x_18:
[----:B------:R-:W1:Y:S02]  /*0b10*/  LDCU UR6, c[0x0][0x3a8] ;  /* 0x00007500ff0677ac */ /* 0x000e640008000800 */
[----:B-1----:R-:W-:Y:S01]  /*0b20*/  UISETP.GE.AND UP0, UPT, UR6, 0x1, UPT ;  /* 0x000000010600788c */ /* 0x002fe2000bf06270 */
[----:B------:R-:W-:Y:S08]  /*0b30*/  BAR.SYNC.DEFER_BLOCKING 0x0 ;  /* 0x0000000000007b1d */ /* 0x000ff00000010000 */
[----:B------:R-:W-:Y:S05]  /*0b40*/  BRA.U !UP0, `(.L_x_20) ;  /* 0x0000001d08a47547 */ /* 0x000fea000b800000 */
[----:B------:R-:W-:Y:S01]  /*0b50*/  VIADD R2, R0, 0xfffffffe ;  /* 0xfffffffe00027836 */ /* 0x000fe20000000000 */
[----:B0-----:R-:W-:Y:S01]  /*0b60*/  LOP3.LUT R5, R22, 0x20, RZ, 0xc0, !PT ;  /* 0x0000002016057812 */ /* 0x001fe200078ec0ff */
[C---:B------:R-:W-:Y:S01]  /*0b70*/  VIADD R4, R0.reuse, 0xfffffff9 ;  /* 0xfffffff900047836 */ /* 0x040fe20000000000 */
[----:B------:R-:W-:Y:S01]  /*0b80*/  LOP3.LUT R0, R0, 0x1, RZ, 0xc0, !PT ;  /* 0x0000000100007812 */ /* 0x000fe200078ec0ff */
[----:B------:R-:W-:Y:S01]  /*0b90*/  UIADD3 UR4, UPT, UPT, UR6, 0x1f, URZ ;  /* 0x0000001f06047890 */ /* 0x000fe2000fffe0ff */
[----:B------:R-:W-:Y:S02]  /*0ba0*/  LEA R20, R2, R21, 0x5 ;  /* 0x0000001502147211 */ /* 0x000fe400078e28ff */
[----:B------:R-:W-:Y:S01]  /*0bb0*/  ISETP.GE.U32.AND P0, PT, R4, -0x2, PT ;  /* 0xfffffffe0400780c */ /* 0x000fe20003f06070 */
[----:B------:R-:W-:Y:S01]  /*0bc0*/  IMAD R0, R0, 0x20, R21 ;  /* 0x0000002000007824 */ /* 0x000fe200078e0215 */
[----:B------:R-:W-:Y:S01]  /*0bd0*/  ISETP.GT.U32.AND P1, PT, R2, 0x2, PT ;  /* 0x000000020200780c */ /* 0x000fe20003f24070 */
[----:B------:R-:W-:Y:S01]  /*0be0*/  VIADD R4, R20, 0xffffffa0 ;  /* 0xffffffa014047836 */ /* 0x000fe20000000000 */
[----:B------:R-:W-:Y:S01]  /*0bf0*/  LOP3.LUT R2, R5, 0x1f, R22, 0xf8, !PT ;  /* 0x0000001f05027812 */ /* 0x000fe200078ef816 */
[----:B------:R-:W-:Y:S01]  /*0c00*/  USHF.R.U32.HI UR4, URZ, 0x5, UR4 ;  /* 0x00000005ff047899 */ /* 0x000fe20008011604 */
[----:B------:R-:W-:Y:S01]  /*0c10*/  LEA R18, R0, UR5, 0x1 ;  /* 0x0000000500127c11 */ /* 0x000fe2000f8e08ff */
[----:B------:R-:W-:Y:S01]  /*0c20*/  IMAD.MOV.U32 R0, RZ, RZ, RZ ;  /* 0x000000ffff007224 */ /* 0x000fe200078e00ff */
[----:B------:R-:W-:-:S02]  /*0c30*/  ISETP.GT.U32.OR P5, PT, R4, 0x7ff, !P0 ;  /* 0x000007ff0400780c */ /* 0x000fc400047a4470 */
[----:B------:R-:W-:Y:S02]  /*0c40*/  ISETP.GT.U32.OR P4, PT, R20, 0x1fff, P1 ;  /* 0x00001fff1400780c */ /* 0x000fe40000f84470 */
[----:B------:R-:W-:Y:S02]  /*0c50*/  ISETP.GT.U32.OR P0, PT, R4, 0x3fff, !P0 ;  /* 0x00003fff0400780c */ /* 0x000fe40004704470 */
[----:B------:R-:W-:Y:S02]  /*0c60*/  ISETP.GT.U32.OR P1, PT, R20, 0x7fff, P1 ;  /* 0x00007fff1400780c */ /* 0x000fe40000f24470 */
[----:B------:R-:W-:Y:S02]  /*0c70*/  I2FP.F32.U32 R19, UR6 ;  /* 0x0000000600137c45 */ /* 0x000fe40008201000 */
[----:B------:R-:W-:-:S09]  /*0c80*/  IADD3 R18, PT, PT, R18, 0x100, RZ ;  /* 0x0000010012127810 */ /* 0x000fd20007ffe0ff */
.L_x_59:
[----:B------:R-:W-:Y:S01]  /*0c90*/  ISETP.GT.U32.AND P2, PT, R22, 0x3f, PT ;  /* 0x0000003f1600780c */ /* 0x000fe20003f44070 */
[----:B0-----:R-:W0:Y:S01]  /*0ca0*/  LDCU UR5, c[0x0][0x3a8] ;  /* 0x00007500ff0577ac */ /* 0x001e220008000800 */
[----:B------:R-:W-:Y:S01]  /*0cb0*/  BSSY.RECONVERGENT B0, `(.L_x_21) ;  /* 0x0000032000007945 */ /* 0x000fe20003800200 */
[----:B------:R-:W-:-:S10]  /*0cc0*/  IMAD.SHL.U32 R10, R0, 0x20, RZ ;  /* 0x00000020000a7824 */ /* 0x000fd400078e00ff */
[----:B-1----:R-:W-:Y:S05]  /*0cd0*/  @P2 BRA `(.L_x_22) ;  /* 0x0000000000bc2947 */ /* 0x002fea0003800000 */
[----:B------:R-:W-:Y:S01]  /*0ce0*/  SHF.L.U32 R11, R0, 0xc, RZ ;  /* 0x0000000c000b7819 */ /* 0x000fe200000006ff */
[----:B------:R-:W-:Y:S01]  /*0cf0*/  VIADD R5, R10, 0x1 ;  /* 0x000000010a057836 */ /* 0x000fe20000000000 */
[C---:B------:R-:W-:Y:S01]  /*0d00*/  LOP3.LUT R4, R2.reuse, 0x80, RZ, 0xfc, !PT ;  /* 0x0000008002047812 */ /* 0x040fe200078efcff */
[----:B------:R-:W-:Y:S01]  /*0d10*/  IMAD.MOV.U32 R23, RZ, RZ, R10 ;  /* 0x000000ffff177224 */ /* 0x000fe200078e000a */
[----:B------:R-:W-:Y:S01]  /*0d20*/  LOP3.LUT R12, R2, 0x40, R11, 0xfe, !PT ;  /* 0x00000040020c7812 */ /* 0x000fe200078efe0b */
[----:B------:R-:W-:Y:S01]  /*0d30*/  IMAD.MOV.U32 R14, RZ, RZ, R18 ;  /* 0x000000ffff0e7224 */ /* 0x000fe200078e0012 */
[-C--:B------:R-:W-:Y:S01]  /*0d40*/  LOP3.LUT R13, R4, R11.reuse, RZ, 0xfc, !PT ;  /* 0x0000000b040d7212 */ /* 0x080fe200078efcff */
[----:B------:R-:W-:Y:S01]  /*0d50*/  IMAD.MOV.U32 R24, RZ, RZ, R2 ;  /* 0x000000ffff187224 */ /* 0x000fe200078e0002 */
[----:B------:R-:W-:Y:S01]  /*0d60*/  LOP3.LUT R11, R2, R11, RZ, 0xfc, !PT ;  /* 0x0000000b020b7212 */ /* 0x000fe200078efcff */
[----:B------:R-:W-:Y:S01]  /*0d70*/  IMAD.MOV.U32 R4, RZ, RZ, R5 ;  /* 0x000000ffff047224 */ /* 0x000fe200078e0005 */
[----:B------:R-:W-:-:S07]  /*0d80*/  LOP3.LUT R15, R12, 0x80, RZ, 0xfc, !PT ;  /* 0x000000800c0f7812 */ /* 0x000fce00078efcff */
.L_x_23:
[----:B0-----:R-:W-:Y:S02]  /*0d90*/  ISETP.GE.AND P6, PT, R23, UR5, PT ;  /* 0x0000000517007c0c */ /* 0x001fe4000bfc6270 */
[----:B------:R-:W-:Y:S02]  /*0da0*/  ISETP.GE.AND P3, PT, R5, UR5, PT ;  /* 0x0000000505007c0c */ /* 0x000fe4000bf66270 */
[----:B------:R-:W-:-:S09]  /*0db0*/  ISETP.GE.AND P2, PT, R4, UR5, PT ;  /* 0x0000000504007c0c */ /* 0x000fd2000bf46270 */
[----:B------:R-:W0:Y:S01]  /*0dc0*/  @!P6 LDC.64 R28, c[0x0][0x380] ;  /* 0x0000e000ff1ceb82 */ /* 0x000e220000000a00 */
[----:B------:R-:W-:-:S07]  /*0dd0*/  @P6 PRMT R25, RZ, 0x7610, R25 ;  /* 0x00007610ff196816 */ /* 0x000fce0000000019 */
[----:B------:R-:W1:Y:S08]  /*0de0*/  @!P3 LDC.64 R6, c[0x0][0x380] ;  /* 0x0000e000ff06bb82 */ /* 0x000e700000000a00 */
[----:B------:R-:W2:Y:S01]  /*0df0*/  @!P2 LDC.64 R8, c[0x0][0x380] ;  /* 0x0000e000ff08ab82 */ /* 0x000ea20000000a00 */
[----:B0-----:R-:W-:-:S05]  /*0e00*/  @!P6 IMAD.WIDE.U32 R28, R12, 0x2, R28 ;  /* 0x000000020c1ce825 */ /* 0x001fca00078e001c */
[----:B------:R1:W3:Y:S01]  /*0e10*/  @!P6 LDG.E.U16.CONSTANT R25, desc[UR8][R28.64] ;  /* 0x000000081c19e981 */ /* 0x0002e2000c1e9500 */
[----:B------:R-:W-:Y:S02]  /*0e20*/  ISETP.GE.AND P6, PT, R10, UR5, PT ;  /* 0x000000050a007c0c */ /* 0x000fe4000bfc6270 */
[----:B------:R-:W-:Y:S01]  /*0e30*/  @P2 PRMT R27, RZ, 0x7610, R27 ;  /* 0x00007610ff1b2816 */ /* 0x000fe2000000001b */
[----:B-1----:R-:W-:-:S10]  /*0e40*/  @!P3 IMAD.WIDE.U32 R28, R15, 0x2, R6 ;  /* 0x000000020f1cb825 */ /* 0x002fd400078e0006 */
[----:B------:R-:W0:Y:S01]  /*0e50*/  @!P6 LDC.64 R6, c[0x0][0x380] ;  /* 0x0000e000ff06eb82 */ /* 0x000e220000000a00 */
[----:B------:R-:W-:Y:S01]  /*0e60*/  @P3 PRMT R26, RZ, 0x7610, R26 ;  /* 0x00007610ff1a3816 */ /* 0x000fe2000000001a */
[----:B--2---:R-:W-:-:S05]  /*0e70*/  @!P2 IMAD.WIDE.U32 R8, R13, 0x2, R8 ;  /* 0x000000020d08a825 */ /* 0x004fca00078e0008 */
[----:B------:R-:W2:Y:S04]  /*0e80*/  @!P2 LDG.E.U16.CONSTANT R27, desc[UR8][R8.64] ;  /* 0x00000008081ba981 */ /* 0x000ea8000c1e9500 */
[----:B------:R-:W4:Y:S01]  /*0e90*/  @!P3 LDG.E.U16.CONSTANT R26, desc[UR8][R28.64] ;  /* 0x000000081c1ab981 */ /* 0x000f22000c1e9500 */
[----:B0-----:R-:W-:-:S06]  /*0ea0*/  @!P6 IMAD.WIDE.U32 R6, R11, 0x2, R6 ;  /* 0x000000020b06e825 */ /* 0x001fcc00078e0006 */
[----:B------:R-:W5:Y:S01]  /*0eb0*/  @!P6 LDG.E.U16.CONSTANT R7, desc[UR8][R6.64] ;  /* 0x000000080607e981 */ /* 0x000f62000c1e9500 */
[C---:B------:R-:W-:Y:S01]  /*0ec0*/  ISETP.GE.U32.AND P2, PT, R24.reuse, 0xf00, PT ;  /* 0x00000f001800780c */ /* 0x040fe20003f46070 */
[----:B------:R-:W-:Y:S01]  /*0ed0*/  VIADD R5, R5, 0x2 ;  /* 0x0000000205057836 */ /* 0x000fe20000000000 */
[----:B------:R-:W-:Y:S01]  /*0ee0*/  IADD3 R24, PT, PT, R24, 0x100, RZ ;  /* 0x0000010018187810 */ /* 0x000fe20007ffe0ff */
[----:B------:R-:W-:Y:S01]  /*0ef0*/  VIADD R4, R4, 0x2 ;  /* 0x0000000204047836 */ /* 0x000fe20000000000 */
[----:B------:R-:W-:Y:S01]  /*0f00*/  IADD3 R10, PT, PT, R10, 0x2, RZ ;  /* 0x000000020a0a7810 */ /* 0x000fe20007ffe0ff */
[----:B------:R-:W-:Y:S01]  /*0f10*/  VIADD R23, R23, 0x2 ;  /* 0x0000000217177836 */ /* 0x000fe20000000000 */
[----:B------:R-:W-:Y:S01]  /*0f20*/  IADD3 R11, PT, PT, R11, 0x100, RZ ;  /* 0x000001000b0b7810 */ /* 0x000fe20007ffe0ff */
[----:B------:R-:W-:Y:S02]  /*0f30*/  VIADD R12, R12, 0x100 ;  /* 0x000001000c0c7836 */ /* 0x000fe40000000000 */
[----:B------:R-:W-:-:S02]  /*0f40*/  VIADD R13, R13, 0x100 ;  /* 0x000001000d0d7836 */ /* 0x000fc40000000000 */
[----:B------:R-:W-:Y:S01]  /*0f50*/  VIADD R15, R15, 0x100 ;  /* 0x000001000f0f7836 */ /* 0x000fe20000000000 */
[----:B---3--:R-:W-:Y:S04]  /*0f60*/  STS.U16 [R14+-0x80], R25 ;  /* 0xffff80190e007388 */ /* 0x008fe80000000400 */
[----:B--2---:R-:W-:Y:S04]  /*0f70*/  STS.U16 [R14], R27 ;  /* 0x0000001b0e007388 */ /* 0x004fe80000000400 */
[----:B----4-:R-:W-:Y:S01]  /*0f80*/  STS.U16 [R14+0x80], R26 ;  /* 0x0000801a0e007388 */ /* 0x010fe20000000400 */
[----:B------:R-:W-:-:S05]  /*0f90*/  @P6 PRMT R7, RZ, 0x7610, R7 ;  /* 0x00007610ff076816 */ /* 0x000fca0000000007 */
[----:B-----5:R0:W-:Y:S02]  /*0fa0*/  STS.U16 [R14+-0x100], R7 ;  /* 0xffff00070e007388 */ /* 0x0201e40000000400 */
[----:B0-----:R-:W-:Y:S01]  /*0fb0*/  VIADD R14, R14, 0x200 ;  /* 0x000002000e0e7836 */ /* 0x001fe20000000000 */
[----:B------:R-:W-:Y:S06]  /*0fc0*/  @!P2 BRA `(.L_x_23) ;  /* 0xfffffffc0070a947 */ /* 0x000fec000383ffff */
.L_x_22:
[----:B0-----:R-:W-:Y:S05]  /*0fd0*/  BSYNC.RECONVERGENT B0 ;  /* 0x0000000000007941 */ /* 0x001fea0003800200 */
.L_x_21:
[----:B------:R-:W-:Y:S06]  /*0fe0*/  BAR.SYNC.DEFER_BLOCKING 0x0 ;  /* 0x0000000000007b1d */ /* 0x000fec0000010000 */
[----:B------:R-:W-:Y:S04]  /*0ff0*/  BSSY.RECONVERGENT B0, `(.L_x_24) ;  /* 0x000003b000007945 */ /* 0x000fe80003800200 */
[----:B------:R-:W-:Y:S05]  /*1000*/  @P4 BRA `(.L_x_25) ;  /* 0x0000000000e44947 */ /* 0x000fea0003800000 */
[----:B------:R-:W-:-:S07]  /*1010*/  IMAD.MOV.U32 R12, RZ, RZ, R20 ;  /* 0x000000ffff0c7224 */ /* 0x000fce00078e0014 */
.L_x_27:
[----:B0-----:R-:W0:Y:S01]  /*1020*/  S2R R4, SR_CgaCtaId ;  /* 0x0000000000047919 */ /* 0x001e220000008800 */
[----:B------:R-:W-:Y:S01]  /*1030*/  IMAD.SHL.U32 R23, R12, 0x80, RZ ;  /* 0x000000800c177824 */ /* 0x000fe200078e00ff */
[----:B------:R-:W-:Y:S01]  /*1040*/  MOV R13, 0x400 ;  /* 0x00000400000d7802 */ /* 0x000fe20000000f00 */
[----:B------:R-:W-:Y:S01]  /*1050*/  IMAD.MOV.U32 R14, RZ, RZ, RZ ;  /* 0x000000ffff0e7224 */ /* 0x000fe200078e00ff */
[----:B------:R-:W-:Y:S02]  /*1060*/  SHF.R.U32.HI R15, RZ, 0x1, R12 ;  /* 0x00000001ff0f7819 */ /* 0x000fe4000001160c */
[----:B------:R-:W-:Y:S02]  /*1070*/  MOV R24, RZ ;  /* 0x000000ff00187202 */ /* 0x000fe40000000f00 */
[----:B------:R-:W-:Y:S02]  /*1080*/  LOP3.LUT R15, R15, 0xf80, RZ, 0xc0, !PT ;  /* 0x00000f800f0f7812 */ /* 0x000fe400078ec0ff */
[----:B------:R-:W-:-:S02]  /*1090*/  LOP3.LUT R23, R23, 0x7f80, RZ, 0xc0, !PT ;  /* 0x00007f8017177812 */ /* 0x000fc400078ec0ff */
[----:B0-----:R-:W-:-:S07]  /*10a0*/  LEA R13, R4, R13, 0x18 ;  /* 0x0000000d040d7211 */ /* 0x001fce00078ec0ff */
.L_x_26:
[--C-:B------:R-:W-:Y:S02]  /*10b0*/  IMAD.IADD R4, R15, 0x1, R14.reuse ;  /* 0x000000010f047824 */ /* 0x100fe400078e020e */
[----:B------:R-:W-:Y:S02]  /*10c0*/  IMAD.IADD R6, R23, 0x1, R14 ;  /* 0x0000000117067824 */ /* 0x000fe400078e020e */
[----:B------:R-:W-:Y:S01]  /*10d0*/  VIADD R14, R14, 0x8 ;  /* 0x000000080e0e7836 */ /* 0x000fe20000000000 */
[----:B------:R-:W-:Y:S01]  /*10e0*/  LEA R4, R4, R13, 0x1 ;  /* 0x0000000d04047211 */ /* 0x000fe200078e08ff */
[----:B------:R-:W-:-:S03]  /*10f0*/  IMAD R9, R6, 0x2, R13 ;  /* 0x0000000206097824 */ /* 0x000fc600078e020d */
[----:B------:R-:W-:Y:S02]  /*1100*/  ISETP.NE.AND P2, PT, R14, 0x80, PT ;  /* 0x000000800e00780c */ /* 0x000fe40003f45270 */
[----:B------:R-:W0:Y:S04]  /*1110*/  LDS.128 R4, [R4] ;  /* 0x0000000004047984 */ /* 0x000e280000000c00 */
[----:B------:R-:W1:Y:S01]  /*1120*/  LDS.128 R8, [R9+0x2000] ;  /* 0x0020000009087984 */ /* 0x000e620000000c00 */
[----:B0-----:R-:W-:Y:S02]  /*1130*/  IMAD.U32 R25, R4, 0x10000, RZ ;  /* 0x0001000004197824 */ /* 0x001fe400078e00ff */
[----:B-1----:R-:W-:Y:S01]  /*1140*/  IMAD.U32 R26, R8, 0x10000, RZ ;  /* 0x00010000081a7824 */ /* 0x002fe200078e00ff */
[----:B------:R-:W-:-:S02]  /*1150*/  PRMT R8, R4, 0x7632, R8 ;  /* 0x0000763204087816 */ /* 0x000fc40000000008 */
[----:B------:R-:W-:Y:S01]  /*1160*/  PRMT R4, R9, 0x7632, R4 ;  /* 0x0000763209047816 */ /* 0x000fe20000000004 */
[--C-:B------:R-:W-:Y:S01]  /*1170*/  FFMA R25, R25, R26, R24.reuse ;  /* 0x0000001a19197223 */ /* 0x100fe20000000018 */
[C---:B------:R-:W-:Y:S01]  /*1180*/  PRMT R24, R8.reuse, 0x7632, R24 ;  /* 0x0000763208187816 */ /* 0x040fe20000000018 */
[----:B------:R-:W-:Y:S01]  /*1190*/  IMAD.U32 R9, R9, 0x10000, RZ ;  /* 0x0001000009097824 */ /* 0x000fe200078e00ff */
[----:B------:R-:W-:Y:S01]  /*11a0*/  SHF.L.U32 R8, R8, 0x10, RZ ;  /* 0x0000001008087819 */ /* 0x000fe200000006ff */
[----:B------:R-:W-:Y:S02]  /*11b0*/  IMAD.U32 R4, R4, 0x10000, RZ ;  /* 0x0001000004047824 */ /* 0x000fe400078e00ff */
[----:B------:R-:W-:-:S04]  /*11c0*/  IMAD.U32 R24, R24, 0x10000, RZ ;  /* 0x0001000018187824 */ /* 0x000fc800078e00ff */
[----:B------:R-:W-:Y:S01]  /*11d0*/  FFMA R24, R8, R24, R25 ;  /* 0x0000001808187223 */ /* 0x000fe20000000019 */
[C---:B------:R-:W-:Y:S01]  /*11e0*/  PRMT R8, R5.reuse, 0x7632, R8 ;  /* 0x0000763205087816 */ /* 0x040fe20000000008 */
[----:B------:R-:W-:-:S03]  /*11f0*/  IMAD.U32 R5, R5, 0x10000, RZ ;  /* 0x0001000005057824 */ /* 0x000fc600078e00ff */
[----:B------:R-:W-:Y:S01]  /*1200*/  SHF.L.U32 R8, R8, 0x10, RZ ;  /* 0x0000001008087819 */ /* 0x000fe200000006ff */
[----:B------:R-:W-:Y:S01]  /*1210*/  FFMA R9, R5, R9, R24 ;  /* 0x0000000905097223 */ /* 0x000fe20000000018 */
[C---:B------:R-:W-:Y:S01]  /*1220*/  PRMT R5, R6.reuse, 0x7632, R5 ;  /* 0x0000763206057816 */ /* 0x040fe20000000005 */
[----:B------:R-:W-:Y:S02]  /*1230*/  IMAD.U32 R6, R6, 0x10000, RZ ;  /* 0x0001000006067824 */ /* 0x000fe400078e00ff */
[----:B------:R-:W-:Y:S01]  /*1240*/  FFMA R9, R8, R4, R9 ;  /* 0x0000000408097223 */ /* 0x000fe20000000009 */
[C---:B------:R-:W-:Y:S01]  /*1250*/  PRMT R8, R10.reuse, 0x7632, R8 ;  /* 0x000076320a087816 */ /* 0x040fe20000000008 */
[----:B------:R-:W-:Y:S01]  /*1260*/  IMAD.U32 R10, R10, 0x10000, RZ ;  /* 0x000100000a0a7824 */ /* 0x000fe200078e00ff */
[----:B------:R-:W-:Y:S01]  /*1270*/  PRMT R4, R7, 0x7632, R4 ;  /* 0x0000763207047816 */ /* 0x000fe20000000004 */
[----:B------:R-:W-:Y:S01]  /*1280*/  IMAD.U32 R25, R5, 0x10000, RZ ;  /* 0x0001000005197824 */ /* 0x000fe200078e00ff */
[----:B------:R-:W-:Y:S01]  /*1290*/  PRMT R5, R11, 0x7632, R5 ;  /* 0x000076320b057816 */ /* 0x000fe20000000005 */
[----:B------:R-:W-:-:S02]  /*12a0*/  IMAD.U32 R8, R8, 0x10000, RZ ;  /* 0x0001000008087824 */ /* 0x000fc400078e00ff */
[----:B------:R-:W-:Y:S01]  /*12b0*/  FFMA R6, R6, R10, R9 ;  /* 0x0000000a06067223 */ /* 0x000fe20000000009 */
[----:B------:R-:W-:Y:S01]  /*12c0*/  SHF.L.U32 R7, R7, 0x10, RZ ;  /* 0x0000001007077819 */ /* 0x000fe200000006ff */
[----:B------:R-:W-:Y:S01]  /*12d0*/  IMAD.U32 R9, R4, 0x10000, RZ ;  /* 0x0001000004097824 */ /* 0x000fe200078e00ff */
[----:B------:R-:W-:Y:S01]  /*12e0*/  SHF.L.U32 R11, R11, 0x10, RZ ;  /* 0x000000100b0b7819 */ /* 0x000fe200000006ff */
[----:B------:R-:W-:Y:S01]  /*12f0*/  FFMA R6, R25, R8, R6 ;  /* 0x0000000819067223 */ /* 0x000fe20000000006 */
[----:B------:R-:W-:-:S03]  /*1300*/  IMAD.U32 R5, R5, 0x10000, RZ ;  /* 0x0001000005057824 */ /* 0x000fc600078e00ff */
[----:B------:R-:W-:-:S04]  /*1310*/  FFMA R6, R7, R11, R6 ;  /* 0x0000000b07067223 */ /* 0x000fc80000000006 */
[----:B------:R-:W-:Y:S01]  /*1320*/  FFMA R24, R9, R5, R6 ;  /* 0x0000000509187223 */ /* 0x000fe20000000006 */
[----:B------:R-:W-:Y:S06]  /*1330*/  @P2 BRA `(.L_x_26) ;  /* 0xfffffffc005c2947 */ /* 0x000fec000383ffff */
[----:B------:R-:W-:Y:S01]  /*1340*/  FMNMX R24, RZ, R24, !PT ;  /* 0x00000018ff187209 */ /* 0x000fe20007800000 */
[C---:B------:R-:W-:Y:S01]  /*1350*/  IMAD R13, R12.reuse, 0x4, R13 ;  /* 0x000000040c0d7824 */ /* 0x040fe200078e020d */
[C---:B------:R-:W-:Y:S02]  /*1360*/  ISETP.GE.U32.AND P2, PT, R12.reuse, 0x1fa0, PT ;  /* 0x00001fa00c00780c */ /* 0x040fe40003f46070 */
[----:B------:R-:W-:Y:S02]  /*1370*/  IADD3 R12, PT, PT, R12, 0x60, RZ ;  /* 0x000000600c0c7810 */ /* 0x000fe40007ffe0ff */
[----:B------:R0:W-:Y:S09]  /*1380*/  STS [R13+0x1a000], R24 ;  /* 0x01a000180d007388 */ /* 0x0001f20000000800 */
[----:B------:R-:W-:Y:S05]  /*1390*/  @!P2 BRA `(.L_x_27) ;  /* 0xfffffffc0020a947 */ /* 0x000fea000383ffff */
.L_x_25:
[----:B------:R-:W-:Y:S05]  /*13a0*/  BSYNC.RECONVERGENT B0 ;  /* 0x0000000000007941 */ /* 0x000fea0003800200 */
.L_x_24:
[----:B------:R-:W-:Y:S06]  /*13b0*/  BAR.SYNC.DEFER_BLOCKING 0x0 ;  /* 0x0000000000007b1d */ /* 0x000fec0000010000 */
[----:B------:R-:W-:Y:S04]  /*13c0*/  BSSY.RECONVERGENT B0, `(.L_x_28) ;  /* 0x000002f000007945 */ /* 0x000fe80003800200 */
[----:B------:R-:W-:Y:S05]  /*13d0*/  @P5 BRA `(.L_x_29) ;  /* 0x0000000000b45947 */ /* 0x000fea0003800000 */
[----:B------:R-:W-:-:S07]  /*13e0*/  VIADD R25, R20, 0xffffffa0 ;  /* 0xffffffa014197836 */ /* 0x000fce0000000000 */
.L_x_31:
[----:B-1----:R-:W1:Y:S01]  /*13f0*/  S2R R5, SR_CgaCtaId ;  /* 0x0000000000057919 */ /* 0x002e620000008800 */
[C---:B------:R-:W-:Y:S01]  /*1400*/  IMAD.SHL.U32 R26, R25.reuse, 0x4, RZ ;  /* 0x00000004191a7824 */ /* 0x040fe200078e00ff */
[----:B0-----:R-:W-:Y:S01]  /*1410*/  MOV R24, 0x400 ;  /* 0x0000040000187802 */ /* 0x001fe20000000f00 */
[----:B------:R-:W-:Y:S02]  /*1420*/  IMAD.SHL.U32 R28, R25, 0x100, RZ ;  /* 0x00000100191c7824 */ /* 0x000fe400078e00ff */
[----:B------:R-:W-:Y:S02]  /*1430*/  HFMA2 R15, -RZ, RZ, 0, 0 ;  /* 0x00000000ff0f7431 */ /* 0x000fe400000001ff */
[----:B------:R-:W-:Y:S01]  /*1440*/  IMAD.MOV.U32 R23, RZ, RZ, RZ ;  /* 0x000000ffff177224 */ /* 0x000fe200078e00ff */
[----:B------:R-:W-:Y:S02]  /*1450*/  LOP3.LUT R26, R26, 0x1f00, RZ, 0xc0, !PT ;  /* 0x00001f001a1a7812 */ /* 0x000fe400078ec0ff */
[----:B------:R-:W-:-:S02]  /*1460*/  LOP3.LUT R28, R28, 0x3f00, RZ, 0xc0, !PT ;  /* 0x00003f001c1c7812 */ /* 0x000fc400078ec0ff */
[----:B-1----:R-:W-:-:S07]  /*1470*/  LEA R24, R5, R24, 0x18 ;  /* 0x0000001805187211 */ /* 0x002fce00078ec0ff */
.L_x_30:
[--C-:B------:R-:W-:Y:S02]  /*1480*/  IMAD.IADD R5, R28, 0x1, R23.reuse ;  /* 0x000000011c057824 */ /* 0x100fe400078e0217 */
[----:B------:R-:W-:Y:S01]  /*1490*/  IMAD.IADD R27, R26, 0x1, R23 ;  /* 0x000000011a1b7824 */ /* 0x000fe200078e0217 */
[----:B------:R-:W-:Y:S02]  /*14a0*/  IADD3 R23, PT, PT, R23, 0x8, RZ ;  /* 0x0000000817177810 */ /* 0x000fe40007ffe0ff */
[----:B------:R-:W-:Y:S01]  /*14b0*/  LEA R5, R5, R24, 0x1 ;  /* 0x0000001805057211 */ /* 0x000fe200078e08ff */
[----:B------:R-:W-:Y:S01]  /*14c0*/  IMAD R27, R27, 0x4, R24 ;  /* 0x000000041b1b7824 */ /* 0x000fe200078e0218 */
[----:B------:R-:W-:-:S04]  /*14d0*/  ISETP.NE.AND P2, PT, R23, 0x100, PT ;  /* 0x000001001700780c */ /* 0x000fc80003f45270 */
[----:B------:R-:W0:Y:S04]  /*14e0*/  LDS.128 R4, [R5+0x12000] ;  /* 0x0120000005047984 */ /* 0x000e280000000c00 */
[----:B------:R-:W1:Y:S01]  /*14f0*/  LDS.128 R8, [R27+0x1a000] ;  /* 0x01a000001b087984 */ /* 0x000e620000000c00 */
[C---:B0-----:R-:W-:Y:S01]  /*1500*/  IMAD.U32 R12, R4.reuse, 0x10000, RZ ;  /* 0x00010000040c7824 */ /* 0x041fe200078e00ff */
[----:B------:R-:W-:-:S03]  /*1510*/  PRMT R4, R4, 0x7632, R4 ;  /* 0x0000763204047816 */ /* 0x000fc60000000004 */
[----:B-1----:R-:W-:Y:S02]  /*1520*/  FFMA R8, R8, R12, R15 ;  /* 0x0000000c08087223 */ /* 0x002fe4000000000f */
[----:B------:R-:W0:Y:S01]  /*1530*/  LDS.128 R12, [R27+0x1a010] ;  /* 0x01a010001b0c7984 */ /* 0x000e220000000c00 */
[----:B------:R-:W-:-:S04]  /*1540*/  IMAD.U32 R4, R4, 0x10000, RZ ;  /* 0x0001000004047824 */ /* 0x000fc800078e00ff */
[----:B------:R-:W-:Y:S01]  /*1550*/  FFMA R9, R9, R4, R8 ;  /* 0x0000000409097223 */ /* 0x000fe20000000008 */
[----:B------:R-:W-:-:S05]  /*1560*/  SHF.L.U32 R4, R5, 0x10, RZ ;  /* 0x0000001005047819 */ /* 0x000fca00000006ff */
[----:B------:R-:W-:Y:S01]  /*1570*/  FFMA R10, R10, R4, R9 ;  /* 0x000000040a0a7223 */ /* 0x000fe20000000009 */
[----:B------:R-:W-:-:S05]  /*1580*/  PRMT R4, R5, 0x7632, R4 ;  /* 0x0000763205047816 */ /* 0x000fca0000000004 */
[----:B------:R-:W-:-:S04]  /*1590*/  IMAD.U32 R4, R4, 0x10000, RZ ;  /* 0x0001000004047824 */ /* 0x000fc800078e00ff */
[----:B------:R-:W-:Y:S01]  /*15a0*/  FFMA R11, R11, R4, R10 ;  /* 0x000000040b0b7223 */ /* 0x000fe2000000000a */
[C---:B------:R-:W-:Y:S01]  /*15b0*/  PRMT R4, R6.reuse, 0x7632, R4 ;  /* 0x0000763206047816 */ /* 0x040fe20000000004 */
[----:B------:R-:W-:-:S04]  /*15c0*/  IMAD.U32 R6, R6, 0x10000, RZ ;  /* 0x0001000006067824 */ /* 0x000fc800078e00ff */
[----:B------:R-:W-:Y:S01]  /*15d0*/  IMAD.U32 R5, R4, 0x10000, RZ ;  /* 0x0001000004057824 */ /* 0x000fe200078e00ff */
[C---:B------:R-:W-:Y:S01]  /*15e0*/  PRMT R4, R7.reuse, 0x7632, R4 ;  /* 0x0000763207047816 */ /* 0x040fe20000000004 */
[----:B------:R-:W-:-:S04]  /*15f0*/  IMAD.U32 R7, R7, 0x10000, RZ ;  /* 0x0001000007077824 */ /* 0x000fc800078e00ff */
[----:B------:R-:W-:Y:S02]  /*1600*/  IMAD.U32 R4, R4, 0x10000, RZ ;  /* 0x0001000004047824 */ /* 0x000fe400078e00ff */
[----:B0-----:R-:W-:-:S04]  /*1610*/  FFMA R6, R12, R6, R11 ;  /* 0x000000060c067223 */ /* 0x001fc8000000000b */
[----:B------:R-:W-:-:S04]  /*1620*/  FFMA R5, R13, R5, R6 ;  /* 0x000000050d057223 */ /* 0x000fc80000000006 */
[----:B------:R-:W-:-:S04]  /*1630*/  FFMA R14, R14, R7, R5 ;  /* 0x000000070e0e7223 */ /* 0x000fc80000000005 */
[----:B------:R-:W-:Y:S01]  /*1640*/  FFMA R15, R15, R4, R14 ;  /* 0x000000040f0f7223 */ /* 0x000fe2000000000e */
[----:B------:R-:W-:Y:S06]  /*1650*/  @P2 BRA `(.L_x_30) ;  /* 0xfffffffc00882947 */ /* 0x000fec000383ffff */
[C---:B------:R-:W-:Y:S01]  /*1660*/  IMAD R24, R25.reuse, 0x4, R24 ;  /* 0x0000000419187824 */ /* 0x040fe200078e0218 */
[C---:B------:R-:W-:Y:S02]  /*1670*/  ISETP.GE.U32.AND P2, PT, R25.reuse, 0x7c0, PT ;  /* 0x000007c01900780c */ /* 0x040fe40003f46070 */
[----:B------:R-:W-:Y:S02]  /*1680*/  IADD3 R25, PT, PT, R25, 0x40, RZ ;  /* 0x0000004019197810 */ /* 0x000fe40007ffe0ff */
[----:B------:R1:W-:Y:S09]  /*1690*/  STS [R24+0x22000], R15 ;  /* 0x0220000f18007388 */ /* 0x0003f20000000800 */
[----:B------:R-:W-:Y:S05]  /*16a0*/  @!P2 BRA `(.L_x_31) ;  /* 0xfffffffc0050a947 */ /* 0x000fea000383ffff */
.L_x_29:
[----:B------:R-:W-:Y:S05]  /*16b0*/  BSYNC.RECONVERGENT B0 ;  /* 0x0000000000007941 */ /* 0x000fea0003800200 */
.L_x_28:
[----:B------:R-:W-:Y:S01]  /*16c0*/  SHF.R.U32.HI R4, RZ, 0x5, R22 ;  /* 0x00000005ff047819 */ /* 0x000fe20000011616 */
[----:B------:R-:W-:Y:S01]  /*16d0*/  BAR.SYNC.DEFER_BLOCKING 0x0 ;  /* 0x0000000000007b1d */ /* 0x000fe20000010000 */
[----:B------:R-:W-:Y:S02]  /*16e0*/  IMAD.SHL.U32 R8, R0, 0x20, RZ ;  /* 0x0000002000087824 */ /* 0x000fe400078e00ff */
[----:B------:R-:W-:-:S03]  /*16f0*/  ISETP.NE.AND P2, PT, R4, 0x7, PT ;  /* 0x000000070400780c */ /* 0x000fc60003f45270 */
[----:B------:R-:W2:Y:S01]  /*1700*/  LDCU UR7, c[0x0][0x3a8] ;  /* 0x00007500ff0777ac */ /* 0x000ea20008000800 */
[----:B------:R-:W-:Y:S01]  /*1710*/  BSSY.RECONVERGENT B0, `(.L_x_32) ;  /* 0x000008f000007945 */ /* 0x000fe20003800200 */
[----:B------:R-:W3:Y:S08]  /*1720*/  LDCU.64 UR10, c[0x0][0x3a0] ;  /* 0x00007400ff0a77ac */ /* 0x000ef00008000a00 */
[----:B------:R-:W-:Y:S05]  /*1730*/  @P2 BRA `(.L_x_33) ;  /* 0x0000000800302947 */ /* 0x000fea0003800000 */
[----:B------:R-:W-:-:S07]  /*1740*/  IMAD.MOV.U32 R5, RZ, RZ, R21 ;  /* 0x000000ffff057224 */ /* 0x000fce00078e0015 */
.L_x_42:
[----:B------:R-:W-:-:S04]  /*1750*/  LEA.HI R14, R5, R8, RZ, 0x1a ;  /* 0x00000008050e7211 */ /* 0x000fc800078fd0ff */
[----:B--2---:R-:W-:-:S13]  /*1760*/  ISETP.GE.AND P3, PT, R14, UR7, PT ;  /* 0x000000070e007c0c */ /* 0x004fda000bf66270 */
[----:B------:R-:W2:Y:S01]  /*1770*/  @!P3 LDC.64 R6, c[0x0][0x398] ;  /* 0x0000e600ff06bb82 */ /* 0x000ea20000000a00 */
[----:B------:R-:W-:-:S04]  /*1780*/  @!P3 IMAD R9, R14, 0x40, R21 ;  /* 0x000000400e09b824 */ /* 0x000fc800078e0215 */
[----:B--2---:R-:W-:-:S06]  /*1790*/  @!P3 IMAD.WIDE.U32 R6, R9, 0x2, R6 ;  /* 0x000000020906b825 */ /* 0x004fcc00078e0006 */
[----:B------:R2:W4:Y:S01]  /*17a0*/  @!P3 LDG.E.U16.CONSTANT R7, desc[UR8][R6.64] ;  /* 0x000000080607b981 */ /* 0x000522000c1e9500 */
[----:B------:R-:W5:Y:S01]  /*17b0*/  S2UR UR6, SR_CgaCtaId ;  /* 0x00000000000679c3 */ /* 0x000f620000008800 */
[----:B------:R-:W-:Y:S01]  /*17c0*/  UMOV UR5, 0x400 ;  /* 0x0000040000057882 */ /* 0x000fe20000000000 */
[----:B---3--:R-:W-:Y:S01]  /*17d0*/  ISETP.EQ.U32.AND P2, PT, RZ, UR10, PT ;  /* 0x0000000aff007c0c */ /* 0x008fe2000bf42070 */
[----:B------:R-:W3:Y:S01]  /*17e0*/  MUFU.RCP R12, R19 ;  /* 0x00000013000c7308 */ /* 0x000ee20000001000 */
[----:B------:R-:W-:Y:S02]  /*17f0*/  BSSY.RECONVERGENT B1, `(.L_x_34) ;  /* 0x0000016000017945 */ /* 0x000fe40003800200 */
[----:B------:R-:W-:Y:S01]  /*1800*/  ISETP.EQ.OR.EX P2, PT, RZ, UR11, P3, P2 ;  /* 0x0000000bff007c0c */ /* 0x000fe20009f42720 */
[----:B--2---:R-:W-:-:S12]  /*1810*/  IMAD.MOV.U32 R6, RZ, RZ, RZ ;  /* 0x000000ffff067224 */ /* 0x004fd800078e00ff */
[----:B------:R-:W2:Y:S01]  /*1820*/  @!P2 LDC.64 R10, c[0x0][0x3a0] ;  /* 0x0000e800ff0aab82 */ /* 0x000ea20000000a00 */
[----:B-1----:R-:W-:Y:S01]  /*1830*/  @!P2 LEA R15, R14, R21, 0x6 ;  /* 0x000000150e0fa211 */ /* 0x002fe200078e30ff */
[----:B-----5:R-:W-:-:S06]  /*1840*/  ULEA UR5, UR6, UR5, 0x18 ;  /* 0x0000000506057291 */ /* 0x020fcc000f8ec0ff */
[----:B------:R-:W-:-:S05]  /*1850*/  LEA R4, R5, UR5, 0x2 ;  /* 0x0000000505047c11 */ /* 0x000fca000f8e10ff */
[----:B0-----:R-:W0:Y:S01]  /*1860*/  LDS R13, [R4+0x22000] ;  /* 0x02200000040d7984 */ /* 0x001e220000000800 */
[----:B--2---:R-:W-:Y:S01]  /*1870*/  @!P2 IMAD.WIDE.U32 R10, R15, 0x2, R10 ;  /* 0x000000020f0aa825 */ /* 0x004fe200078e000a */
[----:B0-----:R-:W-:-:S05]  /*1880*/  @!P2 F2FP.BF16.F32.PACK_AB R9, RZ, R13 ;  /* 0x0000000dff09a23e */ /* 0x001fca00000010ff */
[----:B------:R0:W-:Y:S01]  /*1890*/  @!P2 STG.E.U16 desc[UR8][R10.64], R9 ;  /* 0x000000090a00a986 */ /* 0x0001e2000c101508 */
[----:B----4-:R-:W-:Y:S02]  /*18a0*/  @!P3 IMAD.U32 R6, R7, 0x10000, RZ ;  /* 0x000100000706b824 */ /* 0x010fe400078e00ff */
[----:B---3--:R-:W-:Y:S02]  /*18b0*/  FFMA R7, -R19, R12, 1 ;  /* 0x3f80000013077423 */ /* 0x008fe4000000010c */
[----:B------:R-:W-:Y:S02]  /*18c0*/  FADD R6, R13, -R6 ;  /* 0x800000060d067221 */ /* 0x000fe40000000000 */
[----:B------:R-:W-:Y:S02]  /*18d0*/  FFMA R7, R12, R7, R12 ;  /* 0x000000070c077223 */ /* 0x000fe4000000000c */
[----:B------:R-:W1:Y:S02]  /*18e0*/  FCHK P2, R6, R19 ;  /* 0x0000001306007302 */ /* 0x000e640000040000 */
[----:B------:R-:W-:-:S04]  /*18f0*/  FFMA R12, R6, R7, RZ ;  /* 0x00000007060c7223 */ /* 0x000fc800000000ff */
[----:B------:R-:W-:-:S04]  /*1900*/  FFMA R13, -R19, R12, R6 ;  /* 0x0000000c130d7223 */ /* 0x000fc80000000106 */
[----:B------:R-:W-:Y:S01]  /*1910*/  FFMA R13, R7, R13, R12 ;  /* 0x0000000d070d7223 */ /* 0x000fe2000000000c */
[----:B01----:R-:W-:Y:S06]  /*1920*/  @!P2 BRA `(.L_x_35) ;  /* 0x000000000008a947 */ /* 0x003fec0003800000 */
[----:B------:R-:W-:-:S07]  /*1930*/  MOV R10, 0x1950 ;  /* 0x00001950000a7802 */ /* 0x000fce0000000f00 */
[----:B------:R-:W-:Y:S05]  /*1940*/  CALL.REL.NOINC `($__internal_1_$__cuda_sm3x_div_rn_noftz_f32_slowpath) ;  /* 0x0000001800c07944 */ /* 0x000fea0003c00000 */
.L_x_35:
[----:B------:R-:W-:Y:S05]  /*1950*/  BSYNC.RECONVERGENT B1 ;  /* 0x0000000000017941 */ /* 0x000fea0003800200 */
.L_x_34:
[----:B------:R-:W-:Y:S01]  /*1960*/  VIADD R7, R5, 0x20 ;  /* 0x0000002005077836 */ /* 0x000fe20000000000 */
[----:B------:R-:W-:Y:S01]  /*1970*/  LOP3.LUT R9, R21, 0x20, RZ, 0xfc, !PT ;  /* 0x0000002015097812 */ /* 0x000fe200078efcff */
[----:B------:R-:W0:Y:S03]  /*1980*/  LDS R15, [R4+0x22080] ;  /* 0x02208000040f7984 */ /* 0x000e260000000800 */
[----:B------:R-:W-:-:S04]  /*1990*/  LEA.HI R12, R7, R8, RZ, 0x1a ;  /* 0x00000008070c7211 */ /* 0x000fc800078fd0ff */
[----:B------:R-:W-:-:S13]  /*19a0*/  ISETP.GE.AND P3, PT, R12, UR7, PT ;  /* 0x000000070c007c0c */ /* 0x000fda000bf66270 */
[----:B------:R-:W1:Y:S01]  /*19b0*/  @!P3 LDC.64 R6, c[0x0][0x398] ;  /* 0x0000e600ff06bb82 */ /* 0x000e620000000a00 */
[----:B------:R-:W-:-:S05]  /*19c0*/  @!P3 LEA R11, R12, R9, 0x6 ;  /* 0x000000090c0bb211 */ /* 0x000fca00078e30ff */
[----:B-1----:R-:W-:-:S06]  /*19d0*/  @!P3 IMAD.WIDE.U32 R10, R11, 0x2, R6 ;  /* 0x000000020b0ab825 */ /* 0x002fcc00078e0006 */
[----:B------:R0:W2:Y:S01]  /*19e0*/  @!P3 LDG.E.U16.CONSTANT R10, desc[UR8][R10.64] ;  /* 0x000000080a0ab981 */ /* 0x0000a2000c1e9500 */
[----:B------:R-:W-:Y:S01]  /*19f0*/  ISETP.EQ.U32.AND P2, PT, RZ, UR10, PT ;  /* 0x0000000aff007c0c */ /* 0x000fe2000bf42070 */
[----:B------:R-:W1:Y:S01]  /*1a00*/  MUFU.RCP R24, R19 ;  /* 0x0000001300187308 */ /* 0x000e620000001000 */
[----:B------:R-:W-:Y:S01]  /*1a10*/  BSSY.RECONVERGENT B1, `(.L_x_36) ;  /* 0x0000017000017945 */ /* 0x000fe20003800200 */
[----:B------:R3:W-:Y:S01]  /*1a20*/  STS [R4+0x24000], R13 ;  /* 0x0240000d04007388 */ /* 0x0007e20000000800 */
[----:B------:R-:W-:-:S13]  /*1a30*/  ISETP.EQ.OR.EX P2, PT, RZ, UR11, P3, P2 ;  /* 0x0000000bff007c0c */ /* 0x000fda0009f42720 */
[----:B------:R-:W4:Y:S01]  /*1a40*/  @!P2 LDC.64 R6, c[0x0][0x3a0] ;  /* 0x0000e800ff06ab82 */ /* 0x000f220000000a00 */
[----:B------:R-:W-:Y:S01]  /*1a50*/  @!P2 IMAD R23, R12, 0x40, R9 ;  /* 0x000000400c17a824 */ /* 0x000fe200078e0209 */
[----:B0-----:R-:W-:Y:S01]  /*1a60*/  @!P2 F2FP.BF16.F32.PACK_AB R11, RZ, R15 ;  /* 0x0000000fff0ba23e */ /* 0x001fe200000010ff */
[----:B------:R-:W-:Y:S02]  /*1a70*/  IMAD.MOV.U32 R12, RZ, RZ, RZ ;  /* 0x000000ffff0c7224 */ /* 0x000fe400078e00ff */
[----:B----4-:R-:W-:Y:S01]  /*1a80*/  @!P2 IMAD.WIDE.U32 R6, R23, 0x2, R6 ;  /* 0x000000021706a825 */ /* 0x010fe200078e0006 */
[----:B------:R-:W-:-:S03]  /*1a90*/  PRMT R23, R11, 0x7610, R23 ;  /* 0x000076100b177816 */ /* 0x000fc60000000017 */
[----:B-1----:R-:W-:Y:S02]  /*1aa0*/  FFMA R11, -R19, R24, 1 ;  /* 0x3f800000130b7423 */ /* 0x002fe40000000118 */
[----:B------:R3:W-:Y:S01]  /*1ab0*/  @!P2 STG.E.U16 desc[UR8][R6.64], R23 ;  /* 0x000000170600a986 */ /* 0x0007e2000c101508 */
[----:B--2---:R-:W-:Y:S02]  /*1ac0*/  @!P3 IMAD.U32 R12, R10, 0x10000, RZ ;  /* 0x000100000a0cb824 */ /* 0x004fe400078e00ff */
[----:B------:R-:W-:Y:S02]  /*1ad0*/  FFMA R10, R24, R11, R24 ;  /* 0x0000000b180a7223 */ /* 0x000fe40000000018 */
[----:B------:R-:W-:-:S04]  /*1ae0*/  FADD R14, R15, -R12 ;  /* 0x8000000c0f0e7221 */ /* 0x000fc80000000000 */
[----:B------:R-:W0:Y:S01]  /*1af0*/  FCHK P2, R14, R19 ;  /* 0x000000130e007302 */ /* 0x000e220000040000 */
[----:B------:R-:W-:-:S04]  /*1b00*/  FFMA R15, R10, R14, RZ ;  /* 0x0000000e0a0f7223 */ /* 0x000fc800000000ff */
[----:B------:R-:W-:-:S04]  /*1b10*/  FFMA R12, -R19, R15, R14 ;  /* 0x0000000f130c7223 */ /* 0x000fc8000000010e */
[----:B------:R-:W-:Y:S01]  /*1b20*/  FFMA R15, R10, R12, R15 ;  /* 0x0000000c0a0f7223 */ /* 0x000fe2000000000f */
[----:B0--3--:R-:W-:Y:S06]  /*1b30*/  @!P2 BRA `(.L_x_37) ;  /* 0x000000000010a947 */ /* 0x009fec0003800000 */
[----:B------:R-:W-:Y:S02]  /*1b40*/  MOV R6, R14 ;  /* 0x0000000e00067202 */ /* 0x000fe40000000f00 */
[----:B------:R-:W-:-:S07]  /*1b50*/  MOV R10, 0x1b70 ;  /* 0x00001b70000a7802 */ /* 0x000fce0000000f00 */
[----:B------:R-:W-:Y:S05]  /*1b60*/  CALL.REL.NOINC `($__internal_1_$__cuda_sm3x_div_rn_noftz_f32_slowpath) ;  /* 0x0000001800387944 */ /* 0x000fea0003c00000 */
[----:B------:R-:W-:-:S07]  /*1b70*/  IMAD.MOV.U32 R15, RZ, RZ, R13 ;  /* 0x000000ffff0f7224 */ /* 0x000fce00078e000d */
.L_x_37:
[----:B------:R-:W-:Y:S05]  /*1b80*/  BSYNC.RECONVERGENT B1 ;  /* 0x0000000000017941 */ /* 0x000fea0003800200 */
.L_x_36:
[----:B------:R-:W-:Y:S01]  /*1b90*/  VIADD R7, R5, 0x40 ;  /* 0x0000004005077836 */ /* 0x000fe20000000000 */
[----:B------:R-:W0:Y:S04]  /*1ba0*/  LDS R13, [R4+0x22100] ;  /* 0x02210000040d7984 */ /* 0x000e280000000800 */
[----:B------:R-:W-:-:S04]  /*1bb0*/  LEA.HI R12, R7, R8, RZ, 0x1a ;  /* 0x00000008070c7211 */ /* 0x000fc800078fd0ff */
[----:B------:R-:W-:-:S13]  /*1bc0*/  ISETP.GE.AND P3, PT, R12, UR7, PT ;  /* 0x000000070c007c0c */ /* 0x000fda000bf66270 */
[----:B------:R-:W1:Y:S01]  /*1bd0*/  @!P3 LDC.64 R6, c[0x0][0x398] ;  /* 0x0000e600ff06bb82 */ /* 0x000e620000000a00 */
[----:B------:R-:W-:-:S04]  /*1be0*/  @!P3 IMAD R11, R12, 0x40, R21 ;  /* 0x000000400c0bb824 */ /* 0x000fc800078e0215 */
        /* <DEDUP_REMOVED lines=8> */
[----:B------:R-:W-:Y:S01]  /*1c70*/  @!P2 LEA R23, R12, R21, 0x6 ;  /* 0x000000150c17a211 */ /* 0x000fe200078e30ff */
[----:B------:R-:W-:Y:S01]  /*1c80*/  IMAD.MOV.U32 R12, RZ, RZ, RZ ;  /* 0x000000ffff0c7224 */ /* 0x000fe200078e00ff */
[----:B0-----:R-:W-:-:S04]  /*1c90*/  @!P2 F2FP.BF16.F32.PACK_AB R11, RZ, R13 ;  /* 0x0000000dff0ba23e */ /* 0x001fc800000010ff */
[----:B------:R-:W-:Y:S01]  /*1ca0*/  PRMT R25, R11, 0x7610, R25 ;  /* 0x000076100b197816 */ /* 0x000fe20000000019 */
[----:B-1----:R-:W-:Y:S01]  /*1cb0*/  FFMA R11, -R19, R24, 1 ;  /* 0x3f800000130b7423 */ /* 0x002fe20000000118 */
[----:B----4-:R-:W-:-:S05]  /*1cc0*/  @!P2 IMAD.WIDE.U32 R6, R23, 0x2, R6 ;  /* 0x000000021706a825 */ /* 0x010fca00078e0006 */
        /* <DEDUP_REMOVED lines=9> */
[----:B------:R-:W-:Y:S01]  /*1d60*/  IMAD.MOV.U32 R6, RZ, RZ, R14 ;  /* 0x000000ffff067224 */ /* 0x000fe200078e000e */
[----:B------:R-:W-:-:S07]  /*1d70*/  MOV R10, 0x1d90 ;  /* 0x00001d90000a7802 */ /* 0x000fce0000000f00 */
[----:B------:R-:W-:Y:S05]  /*1d80*/  CALL.REL.NOINC `($__internal_1_$__cuda_sm3x_div_rn_noftz_f32_slowpath) ;  /* 0x0000001400b07944 */ /* 0x000fea0003c00000 */
[----:B------:R-:W-:-:S07]  /*1d90*/  MOV R23, R13 ;  /* 0x0000000d00177202 */ /* 0x000fce0000000f00 */
.L_x_39:
[----:B------:R-:W-:Y:S05]  /*1da0*/  BSYNC.RECONVERGENT B1 ;  /* 0x0000000000017941 */ /* 0x000fea0003800200 */
.L_x_38:
[----:B------:R-:W-:Y:S01]  /*1db0*/  VIADD R7, R5, 0x60 ;  /* 0x0000006005077836 */ /* 0x000fe20000000000 */
[----:B------:R-:W0:Y:S04]  /*1dc0*/  LDS R15, [R4+0x22180] ;  /* 0x02218000040f7984 */ /* 0x000e280000000800 */
[----:B------:R-:W-:-:S04]  /*1dd0*/  LEA.HI R12, R7, R8, RZ, 0x1a ;  /* 0x00000008070c7211 */ /* 0x000fc800078fd0ff */
[----:B------:R-:W-:-:S13]  /*1de0*/  ISETP.GE.AND P3, PT, R12, UR7, PT ;  /* 0x000000070c007c0c */ /* 0x000fda000bf66270 */
[----:B------:R-:W1:Y:S01]  /*1df0*/  @!P3 LDC.64 R6, c[0x0][0x398] ;  /* 0x0000e600ff06bb82 */ /* 0x000e620000000a00 */
[----:B------:R-:W-:-:S04]  /*1e00*/  @!P3 IMAD R11, R12, 0x40, R9 ;  /* 0x000000400c0bb824 */ /* 0x000fc800078e0209 */
[----:B-1----:R-:W-:-:S06]  /*1e10*/  @!P3 IMAD.WIDE.U32 R10, R11, 0x2, R6 ;  /* 0x000000020b0ab825 */ /* 0x002fcc00078e0006 */
[----:B------:R-:W2:Y:S01]  /*1e20*/  @!P3 LDG.E.U16.CONSTANT R10, desc[UR8][R10.64] ;  /* 0x000000080a0ab981 */ /* 0x000ea2000c1e9500 */
[----:B------:R-:W-:Y:S01]  /*1e30*/  ISETP.EQ.U32.AND P2, PT, RZ, UR10, PT ;  /* 0x0000000aff007c0c */ /* 0x000fe2000bf42070 */
[----:B------:R-:W1:Y:S01]  /*1e40*/  MUFU.RCP R24, R19 ;  /* 0x0000001300187308 */ /* 0x000e620000001000 */
[----:B------:R-:W-:Y:S01]  /*1e50*/  BSSY.RECONVERGENT B1, `(.L_x_40) ;  /* 0x0000016000017945 */ /* 0x000fe20003800200 */
[----:B------:R3:W-:Y:S01]  /*1e60*/  STS [R4+0x24100], R23 ;  /* 0x0241001704007388 */ /* 0x0007e20000000800 */
[----:B------:R-:W-:-:S13]  /*1e70*/  ISETP.EQ.OR.EX P2, PT, RZ, UR11, P3, P2 ;  /* 0x0000000bff007c0c */ /* 0x000fda0009f42720 */
[----:B------:R-:W4:Y:S01]  /*1e80*/  @!P2 LDC.64 R6, c[0x0][0x3a0] ;  /* 0x0000e800ff06ab82 */ /* 0x000f220000000a00 */
[----:B------:R-:W-:Y:S01]  /*1e90*/  @!P2 IMAD R13, R12, 0x40, R9 ;  /* 0x000000400c0da824 */ /* 0x000fe200078e0209 */
[----:B0-----:R-:W-:-:S03]  /*1ea0*/  @!P2 F2FP.BF16.F32.PACK_AB R9, RZ, R15 ;  /* 0x0000000fff09a23e */ /* 0x001fc600000010ff */
[----:B----4-:R-:W-:-:S04]  /*1eb0*/  @!P2 IMAD.WIDE.U32 R12, R13, 0x2, R6 ;  /* 0x000000020d0ca825 */ /* 0x010fc800078e0006 */
[----:B------:R-:W-:Y:S02]  /*1ec0*/  HFMA2 R6, -RZ, RZ, 0, 0 ;  /* 0x00000000ff067431 */ /* 0x000fe400000001ff */
[----:B-1----:R-:W-:Y:S01]  /*1ed0*/  FFMA R7, -R19, R24, 1 ;  /* 0x3f80000013077423 */ /* 0x002fe20000000118 */
[----:B------:R3:W-:Y:S01]  /*1ee0*/  @!P2 STG.E.U16 desc[UR8][R12.64], R9 ;  /* 0x000000090c00a986 */ /* 0x0007e2000c101508 */
[----:B--2---:R-:W-:-:S04]  /*1ef0*/  @!P3 IMAD.U32 R6, R10, 0x10000, RZ ;  /* 0x000100000a06b824 */ /* 0x004fc800078e00ff */
[----:B------:R-:W-:Y:S01]  /*1f00*/  FADD R14, R15, -R6 ;  /* 0x800000060f0e7221 */ /* 0x000fe20000000000 */
[----:B------:R-:W-:-:S03]  /*1f10*/  FFMA R6, R24, R7, R24 ;  /* 0x0000000718067223 */ /* 0x000fc60000000018 */
        /* <DEDUP_REMOVED lines=8> */
[----:B------:R-:W-:-:S07]  /*1fa0*/  IMAD.MOV.U32 R7, RZ, RZ, R13 ;  /* 0x000000ffff077224 */ /* 0x000fce00078e000d */
.L_x_41:
[----:B------:R-:W-:Y:S05]  /*1fb0*/  BSYNC.RECONVERGENT B1 ;  /* 0x0000000000017941 */ /* 0x000fea0003800200 */
.L_x_40:
[----:B------:R4:W-:Y:S01]  /*1fc0*/  STS [R4+0x24180], R7 ;  /* 0x0241800704007388 */ /* 0x0009e20000000800 */
[C---:B------:R-:W-:Y:S02]  /*1fd0*/  ISETP.GE.U32.AND P2, PT, R5.reuse, 0x780, PT ;  /* 0x000007800500780c */ /* 0x040fe40003f46070 */
[----:B------:R-:W-:-:S11]  /*1fe0*/  IADD3 R5, PT, PT, R5, 0x80, RZ ;  /* 0x0000008005057810 */ /* 0x000fd60007ffe0ff */
[----:B----4-:R-:W-:Y:S05]  /*1ff0*/  @!P2 BRA `(.L_x_42) ;  /* 0xfffffff400d4a947 */ /* 0x010fea000383ffff */
.L_x_33:
[----:B--23--:R-:W-:Y:S05]  /*2000*/  BSYNC.RECONVERGENT B0 ;  /* 0x0000000000007941 */ /* 0x00cfea0003800200 */
.L_x_32:
[----:B------:R-:W-:Y:S06]  /*2010*/  BAR.SYNC.DEFER_BLOCKING 0x0 ;  /* 0x0000000000007b1d */ /* 0x000fec0000010000 */
[----:B------:R-:W-:Y:S04]  /*2020*/  BSSY.RECONVERGENT B0, `(.L_x_43) ;  /* 0x0000028000007945 */ /* 0x000fe80003800200 */
[----:B------:R-:W-:Y:S05]  /*2030*/  @P4 BRA `(.L_x_44) ;  /* 0x0000000000984947 */ /* 0x000fea0003800000 */
[----:B------:R-:W-:-:S07]  /*2040*/  IMAD.MOV.U32 R10, RZ, RZ, R20 ;  /* 0x000000ffff0a7224 */ /* 0x000fce00078e0014 */
.L_x_46:
[----:B------:R-:W2:Y:S01]  /*2050*/  S2R R4, SR_CgaCtaId ;  /* 0x0000000000047919 */ /* 0x000ea20000008800 */
[----:B------:R-:W-:Y:S01]  /*2060*/  IMAD.SHL.U32 R12, R10, 0x2, RZ ;  /* 0x000000020a0c7824 */ /* 0x000fe200078e00ff */
[----:B------:R-:W-:Y:S01]  /*2070*/  MOV R11, 0x400 ;  /* 0x00000400000b7802 */ /* 0x000fe20000000f00 */
[----:B0-----:R-:W-:Y:S01]  /*2080*/  IMAD.MOV.U32 R13, RZ, RZ, RZ ;  /* 0x000000ffff0d7224 */ /* 0x001fe200078e00ff */
[----:B------:R-:W-:Y:S02]  /*2090*/  SHF.R.U32.HI R14, RZ, 0x2, R10 ;  /* 0x00000002ff0e7819 */ /* 0x000fe4000001160a */
[----:B------:R-:W-:Y:S02]  /*20a0*/  MOV R9, RZ ;  /* 0x000000ff00097202 */ /* 0x000fe40000000f00 */
[----:B------:R-:W-:Y:S02]  /*20b0*/  LOP3.LUT R14, R14, 0x7c0, RZ, 0xc0, !PT ;  /* 0x000007c00e0e7812 */ /* 0x000fe400078ec0ff */
[----:B------:R-:W-:-:S02]  /*20c0*/  LOP3.LUT R12, R12, 0x1fe, RZ, 0xe2, !PT ;  /* 0x000001fe0c0c7812 */ /* 0x000fc400078ee2ff */
[----:B--2---:R-:W-:-:S07]  /*20d0*/  LEA R11, R4, R11, 0x18 ;  /* 0x0000000b040b7211 */ /* 0x004fce00078ec0ff */
.L_x_45:
[----:B------:R-:W-:Y:S02]  /*20e0*/  IMAD R6, R9, 0x200, R12 ;  /* 0x0000020009067824 */ /* 0x000fe400078e020c */
[----:B------:R-:W-:Y:S02]  /*20f0*/  IMAD.IADD R4, R14, 0x1, R9 ;  /* 0x000000010e047824 */ /* 0x000fe400078e0209 */
[----:B------:R-:W-:Y:S02]  /*2100*/  IMAD.IADD R23, R11, 0x1, R6 ;  /* 0x000000010b177824 */ /* 0x000fe400078e0206 */
[----:B------:R-:W-:Y:S01]  /*2110*/  VIADD R9, R9, 0x4 ;  /* 0x0000000409097836 */ /* 0x000fe20000000000 */
[----:B------:R-:W-:Y:S02]  /*2120*/  LEA R4, R4, R11, 0x2 ;  /* 0x0000000b04047211 */ /* 0x000fe400078e10ff */
[----:B-1----:R-:W0:Y:S02]  /*2130*/  LDS.U16 R24, [R23+0x12000] ;  /* 0x0120000017187984 */ /* 0x002e240000000400 */
[----:B------:R-:W-:-:S02]  /*2140*/  ISETP.NE.AND P2, PT, R9, 0x40, PT ;  /* 0x000000400900780c */ /* 0x000fc40003f45270 */
[----:B------:R-:W1:Y:S04]  /*2150*/  LDS.U16 R25, [R23+0x12200] ;  /* 0x0122000017197984 */ /* 0x000e680000000400 */
[----:B------:R-:W2:Y:S04]  /*2160*/  LDS.128 R4, [R4+0x24000] ;  /* 0x0240000004047984 */ /* 0x000ea80000000c00 */
[----:B------:R-:W3:Y:S04]  /*2170*/  LDS.U16 R26, [R23+0x12400] ;  /* 0x01240000171a7984 */ /* 0x000ee80000000400 */
[----:B------:R-:W4:Y:S01]  /*2180*/  LDS.U16 R15, [R23+0x12600] ;  /* 0x01260000170f7984 */ /* 0x000f220000000400 */
[----:B0-----:R-:W-:-:S02]  /*2190*/  IMAD.U32 R24, R24, 0x10000, RZ ;  /* 0x0001000018187824 */ /* 0x001fc400078e00ff */
[----:B-1----:R-:W-:Y:S02]  /*21a0*/  IMAD.U32 R25, R25, 0x10000, RZ ;  /* 0x0001000019197824 */ /* 0x002fe400078e00ff */
[----:B--2---:R-:W-:Y:S01]  /*21b0*/  FFMA R24, R4, R24, R13 ;  /* 0x0000001804187223 */ /* 0x004fe2000000000d */
[----:B---3--:R-:W-:-:S03]  /*21c0*/  SHF.L.U32 R26, R26, 0x10, RZ ;  /* 0x000000101a1a7819 */ /* 0x008fc600000006ff */
[----:B------:R-:W-:Y:S01]  /*21d0*/  FFMA R5, R5, R25, R24 ;  /* 0x0000001905057223 */ /* 0x000fe20000000018 */
[----:B----4-:R-:W-:-:S03]  /*21e0*/  IMAD.U32 R15, R15, 0x10000, RZ ;  /* 0x000100000f0f7824 */ /* 0x010fc600078e00ff */
[----:B------:R-:W-:-:S04]  /*21f0*/  FFMA R6, R6, R26, R5 ;  /* 0x0000001a06067223 */ /* 0x000fc80000000005 */
[----:B------:R-:W-:Y:S01]  /*2200*/  FFMA R13, R7, R15, R6 ;  /* 0x0000000f070d7223 */ /* 0x000fe20000000006 */
[----:B------:R-:W-:Y:S06]  /*2210*/  @P2 BRA `(.L_x_45) ;  /* 0xfffffffc00b02947 */ /* 0x000fec000383ffff */
[----:B------:R-:W-:-:S05]  /*2220*/  IMAD R11, R10, 0x4, R11 ;  /* 0x000000040a0b7824 */ /* 0x000fca00078e020b */
[----:B------:R-:W0:Y:S02]  /*2230*/  LDS R4, [R11+0x1a000] ;  /* 0x01a000000b047984 */ /* 0x000e240000000800 */
[----:B0-----:R-:W-:-:S04]  /*2240*/  FSETP.GT.AND P2, PT, R4, RZ, PT ;  /* 0x000000ff0400720b */ /* 0x001fc80003f44000 */
[----:B------:R-:W-:Y:S02]  /*2250*/  FSEL R4, R13, RZ, P2 ;  /* 0x000000ff0d047208 */ /* 0x000fe40001000000 */
[C---:B------:R-:W-:Y:S01]  /*2260*/  ISETP.GE.U32.AND P2, PT, R10.reuse, 0x1fa0, PT ;  /* 0x00001fa00a00780c */ /* 0x040fe20003f46070 */
[----:B------:R-:W-:Y:S02]  /*2270*/  VIADD R10, R10, 0x60 ;  /* 0x000000600a0a7836 */ /* 0x000fe40000000000 */
[----:B------:R2:W-:Y:S10]  /*2280*/  STS [R11+0x26000], R4 ;  /* 0x026000040b007388 */ /* 0x0005f40000000800 */
[----:B--2---:R-:W-:Y:S05]  /*2290*/  @!P2 BRA `(.L_x_46) ;  /* 0xfffffffc006ca947 */ /* 0x004fea000383ffff */
.L_x_44:
[----:B------:R-:W-:Y:S05]  /*22a0*/  BSYNC.RECONVERGENT B0 ;  /* 0x0000000000007941 */ /* 0x000fea0003800200 */
.L_x_43:
[----:B------:R-:W-:Y:S06]  /*22b0*/  BAR.SYNC.DEFER_BLOCKING 0x0 ;  /* 0x0000000000007b1d */ /* 0x000fec0000010000 */
[----:B------:R-:W2:Y:S01]  /*22c0*/  LDCU UR7, c[0x0][0x3a8] ;  /* 0x00007500ff0777ac */ /* 0x000ea20008000800 */
[----:B------:R-:W-:Y:S04]  /*22d0*/  BSSY.RECONVERGENT B0, `(.L_x_47) ;  /* 0x0000033000007945 */ /* 0x000fe80003800200 */
[----:B------:R-:W-:Y:S05]  /*22e0*/  @P0 BRA `(.L_x_48) ;  /* 0x0000000000c40947 */ /* 0x000fea0003800000 */
[----:B------:R-:W-:-:S07]  /*22f0*/  IADD3 R4, PT, PT, R20, -0x60, RZ ;  /* 0xffffffa014047810 */ /* 0x000fce0007ffe0ff */
.L_x_52:
[----:B------:R-:W3:Y:S01]  /*2300*/  S2R R5, SR_CgaCtaId ;  /* 0x0000000000057919 */ /* 0x000ee20000008800 */
[----:B------:R-:W-:Y:S01]  /*2310*/  MOV R10, 0x400 ;  /* 0x00000400000a7802 */ /* 0x000fe20000000f00 */
[----:B------:R-:W-:Y:S01]  /*2320*/  IMAD.MOV.U32 R7, RZ, RZ, RZ ;  /* 0x000000ffff077224 */ /* 0x000fe200078e00ff */
[----:B------:R-:W-:Y:S02]  /*2330*/  SHF.R.U32.HI R6, RZ, 0x8, R4 ;  /* 0x00000008ff067819 */ /* 0x000fe40000011604 */
[----:B------:R-:W-:Y:S02]  /*2340*/  LOP3.LUT R9, R4, 0xff, RZ, 0xc0, !PT ;  /* 0x000000ff04097812 */ /* 0x000fe400078ec0ff */
[----:B---3--:R-:W-:Y:S01]  /*2350*/  LEA R10, R5, R10, 0x18 ;  /* 0x0000000a050a7211 */ /* 0x008fe200078ec0ff */
[----:B------:R-:W-:-:S07]  /*2360*/  IMAD.MOV.U32 R5, RZ, RZ, RZ ;  /* 0x000000ffff057224 */ /* 0x000fce00078e00ff */
.L_x_49:
[----:B01----:R-:W-:Y:S01]  /*2370*/  IMAD.IADD R24, R8, 0x1, R7 ;  /* 0x0000000108187824 */ /* 0x003fe200078e0207 */
[C---:B------:R-:W-:Y:S01]  /*2380*/  LEA R11, R7.reuse, R6, 0x6 ;  /* 0x00000006070b7211 */ /* 0x040fe200078e30ff */
[----:B------:R-:W-:Y:S02]  /*2390*/  IMAD R13, R7, 0x100, R9 ;  /* 0x00000100070d7824 */ /* 0x000fe400078e0209 */
[C---:B------:R-:W-:Y:S01]  /*23a0*/  VIADD R23, R24.reuse, 0x2 ;  /* 0x0000000218177836 */ /* 0x040fe20000000000 */
[C---:B--2---:R-:W-:Y:S01]  /*23b0*/  ISETP.GE.AND P6, PT, R24.reuse, UR7, PT ;  /* 0x0000000718007c0c */ /* 0x044fe2000bfc6270 */
[--C-:B------:R-:W-:Y:S01]  /*23c0*/  IMAD R11, R11, 0x4, R10.reuse ;  /* 0x000000040b0b7824 */ /* 0x100fe200078e020a */
[C---:B------:R-:W-:Y:S01]  /*23d0*/  IADD3 R15, PT, PT, R24.reuse, 0x1, RZ ;  /* 0x00000001180f7810 */ /* 0x040fe20007ffe0ff */
[----:B------:R-:W-:Y:S01]  /*23e0*/  IMAD.U32 R12, R13, 0x4, R10 ;  /* 0x000000040d0c7824 */ /* 0x000fe200078e000a */
[----:B------:R-:W-:Y:S01]  /*23f0*/  ISETP.GE.AND P3, PT, R23, UR7, PT ;  /* 0x0000000717007c0c */ /* 0x000fe2000bf66270 */
[----:B------:R-:W-:Y:S01]  /*2400*/  VIADD R7, R7, 0x4 ;  /* 0x0000000407077836 */ /* 0x000fe20000000000 */
[----:B------:R-:W-:Y:S01]  /*2410*/  ISETP.GE.AND P2, PT, R15, UR7, PT ;  /* 0x000000070f007c0c */ /* 0x000fe2000bf46270 */
[----:B------:R-:W-:-:S06]  /*2420*/  VIADD R15, R24, 0x3 ;  /* 0x00000003180f7836 */ /* 0x000fcc0000000000 */
[----:B------:R-:W-:Y:S04]  /*2430*/  @!P6 LDS R14, [R11+0x24000] ;  /* 0x024000000b0ee984 */ /* 0x000fe80000000800 */
[----:B------:R-:W0:Y:S04]  /*2440*/  @!P6 LDS R13, [R12+0x1a000] ;  /* 0x01a000000c0de984 */ /* 0x000e280000000800 */
[----:B------:R-:W-:Y:S01]  /*2450*/  @!P3 LDS R24, [R11+0x24200] ;  /* 0x024200000b18b984 */ /* 0x000fe20000000800 */
[----:B0-----:R-:W-:Y:S01]  /*2460*/  @!P6 FFMA R5, R14, R13, R5 ;  /* 0x0000000d0e05e223 */ /* 0x001fe20000000005 */
[----:B------:R-:W-:-:S02]  /*2470*/  ISETP.GE.AND P6, PT, R15, UR7, PT ;  /* 0x000000070f007c0c */ /* 0x000fc4000bfc6270 */
[----:B------:R-:W-:Y:S04]  /*2480*/  @!P2 LDS R14, [R11+0x24100] ;  /* 0x024100000b0ea984 */ /* 0x000fe80000000800 */
[----:B------:R-:W0:Y:S04]  /*2490*/  @!P2 LDS R13, [R12+0x1a400] ;  /* 0x01a400000c0da984 */ /* 0x000e280000000800 */
[----:B------:R-:W1:Y:S04]  /*24a0*/  @!P3 LDS R15, [R12+0x1a800] ;  /* 0x01a800000c0fb984 */ /* 0x000e680000000800 */
[----:B------:R-:W-:Y:S04]  /*24b0*/  @!P6 LDS R26, [R11+0x24300] ;  /* 0x024300000b1ae984 */ /* 0x000fe80000000800 */
[----:B------:R-:W2:Y:S01]  /*24c0*/  @!P6 LDS R23, [R12+0x1ac00] ;  /* 0x01ac00000c17e984 */ /* 0x000ea20000000800 */
[----:B0-----:R-:W-:Y:S01]  /*24d0*/  @!P2 FFMA R5, R14, R13, R5 ;  /* 0x0000000d0e05a223 */ /* 0x001fe20000000005 */
[----:B------:R-:W-:-:S03]  /*24e0*/  ISETP.NE.AND P2, PT, R7, 0x20, PT ;  /* 0x000000200700780c */ /* 0x000fc60003f45270 */
[----:B-1----:R-:W-:-:S04]  /*24f0*/  @!P3 FFMA R5, R24, R15, R5 ;  /* 0x0000000f1805b223 */ /* 0x002fc80000000005 */
[----:B--2---:R-:W-:-:S06]  /*2500*/  @!P6 FFMA R5, R26, R23, R5 ;  /* 0x000000171a05e223 */ /* 0x004fcc0000000005 */
[----:B------:R-:W-:Y:S05]  /*2510*/  @P2 BRA `(.L_x_49) ;  /* 0xfffffffc00942947 */ /* 0x000fea000383ffff */
[----:B------:R-:W0:Y:S01]  /*2520*/  S2UR UR6, SR_CgaCtaId ;  /* 0x00000000000679c3 */ /* 0x000e220000008800 */
[----:B------:R-:W-:Y:S01]  /*2530*/  UMOV UR5, 0x400 ;  /* 0x0000040000057882 */ /* 0x000fe20000000000 */
[----:B------:R-:W-:Y:S01]  /*2540*/  LOP3.LUT R9, R9, 0x3f00, R4, 0xf8, !PT ;  /* 0x00003f0009097812 */ /* 0x000fe200078ef804 */
[----:B------:R-:W-:Y:S01]  /*2550*/  BSSY.RECONVERGENT B1, `(.L_x_50) ;  /* 0x0000007000017945 */ /* 0x000fe20003800200 */
[----:B0-----:R-:W-:-:S06]  /*2560*/  ULEA UR5, UR6, UR5, 0x18 ;  /* 0x0000000506057291 */ /* 0x001fcc000f8ec0ff */
[----:B------:R-:W-:-:S07]  /*2570*/  LEA R9, R9, UR5, 0x2 ;  /* 0x0000000509097c11 */ /* 0x000fce000f8e10ff */
.L_x_51:
[----:B------:R-:W0:Y:S02]  /*2580*/  LDS R6, [R9+0x4e000] ;  /* 0x04e0000009067984 */ /* 0x000e240000000800 */
[----:B0-----:R-:W-:-:S05]  /*2590*/  FADD R7, R5, R6 ;  /* 0x0000000605077221 */ /* 0x001fca0000000000 */
[----:B------:R-:W0:Y:S02]  /*25a0*/  ATOMS.CAST.SPIN P2, [R9+0x4e000], R6, R7 ;  /* 0x04e000060900758d */ /* 0x000e240001840007 */
[----:B0-----:R-:W-:Y:S05]  /*25b0*/  @!P2 BRA `(.L_x_51) ;  /* 0xfffffffc00f0a947 */ /* 0x001fea000383ffff */
[----:B------:R-:W-:Y:S05]  /*25c0*/  BSYNC.RECONVERGENT B1 ;  /* 0x0000000000017941 */ /* 0x000fea0003800200 */
.L_x_50:
[C---:B------:R-:W-:Y:S02]  /*25d0*/  ISETP.GE.U32.AND P2, PT, R4.reuse, 0x3fc0, PT ;  /* 0x00003fc00400780c */ /* 0x040fe40003f46070 */
[----:B------:R-:W-:-:S11]  /*25e0*/  IADD3 R4, PT, PT, R4, 0x40, RZ ;  /* 0x0000004004047810 */ /* 0x000fd60007ffe0ff */
[----:B------:R-:W-:Y:S05]  /*25f0*/  @!P2 BRA `(.L_x_52) ;  /* 0xfffffffc0040a947 */ /* 0x000fea000383ffff */
.L_x_48:
[----:B--2---:R-:W-:Y:S05]  /*2600*/  BSYNC.RECONVERGENT B0 ;  /* 0x0000000000007941 */ /* 0x004fea0003800200 */
.L_x_47:
[----:B------:R-:W2:Y:S01]  /*2610*/  LDCU UR7, c[0x0][0x3a8] ;  /* 0x00007500ff0777ac */ /* 0x000ea20008000800 */
[----:B------:R-:W-:Y:S04]  /*2620*/  BSSY.RECONVERGENT B0, `(.L_x_53) ;  /* 0x0000037000007945 */ /* 0x000fe80003800200 */
[----:B------:R-:W-:Y:S05]  /*2630*/  @P1 BRA `(.L_x_54) ;  /* 0x0000000000d41947 */ /* 0x000fea0003800000 */
[----:B------:R-:W-:-:S07]  /*2640*/  IMAD.MOV.U32 R4, RZ, RZ, R20 ;  /* 0x000000ffff047224 */ /* 0x000fce00078e0014 */
.L_x_58:
[----:B------:R-:W3:Y:S01]  /*2650*/  S2R R7, SR_CgaCtaId ;  /* 0x0000000000077919 */ /* 0x000ee20000008800 */
[----:B------:R-:W-:Y:S01]  /*2660*/  MOV R6, 0x400 ;  /* 0x0000040000067802 */ /* 0x000fe20000000f00 */
[----:B------:R-:W-:Y:S01]  /*2670*/  IMAD.MOV.U32 R5, RZ, RZ, RZ ;  /* 0x000000ffff057224 */ /* 0x000fe200078e00ff */
[----:B------:R-:W-:Y:S02]  /*2680*/  LOP3.LUT R9, R4, 0x7f, RZ, 0xc0, !PT ;  /* 0x0000007f04097812 */ /* 0x000fe400078ec0ff */
[----:B---3--:R-:W-:Y:S01]  /*2690*/  LEA R6, R7, R6, 0x18 ;  /* 0x0000000607067211 */ /* 0x008fe200078ec0ff */
[----:B------:R-:W-:-:S07]  /*26a0*/  IMAD.MOV.U32 R7, RZ, RZ, RZ ;  /* 0x000000ffff077224 */ /* 0x000fce00078e00ff */
.L_x_55:
[----:B-1----:R-:W-:Y:S01]  /*26b0*/  IADD3 R15, PT, PT, R8, R7, RZ ;  /* 0x00000007080f7210 */ /* 0x002fe20007ffe0ff */
[C---:B------:R-:W-:Y:S02]  /*26c0*/  IMAD.SHL.U32 R10, R7.reuse, 0x100, RZ ;  /* 0x00000100070a7824 */ /* 0x040fe400078e00ff */
[----:B------:R-:W-:Y:S01]  /*26d0*/  VIADD R7, R7, 0x4 ;  /* 0x0000000407077836 */ /* 0x000fe20000000000 */
[----:B--2---:R-:W-:Y:S01]  /*26e0*/  ISETP.GE.AND P6, PT, R15, UR7, PT ;  /* 0x000000070f007c0c */ /* 0x004fe2000bfc6270 */
[----:B0-----:R-:W-:Y:S01]  /*26f0*/  IMAD R13, R9, 0x2, R10 ;  /* 0x00000002090d7824 */ /* 0x001fe200078e020a */
[----:B------:R-:W-:Y:S01]  /*2700*/  LEA.HI R11, R4, R10, RZ, 0x19 ;  /* 0x0000000a040b7211 */ /* 0x000fe200078fc8ff */
[----:B------:R-:W-:Y:S02]  /*2710*/  VIADD R14, R15, 0x2 ;  /* 0x000000020f0e7836 */ /* 0x000fe40000000000 */
[----:B------:R-:W-:Y:S01]  /*2720*/  IMAD.IADD R23, R6, 0x1, R13 ;  /* 0x0000000106177824 */ /* 0x000fe200078e020d */
[----:B------:R-:W-:Y:S01]  /*2730*/  LEA R10, R11, R6, 0x2 ;  /* 0x000000060b0a7211 */ /* 0x000fe200078e10ff */
[----:B------:R-:W-:Y:S01]  /*2740*/  VIADD R13, R15, 0x1 ;  /* 0x000000010f0d7836 */ /* 0x000fe20000000000 */
[----:B------:R-:W-:-:S04]  /*2750*/  ISETP.GE.AND P3, PT, R14, UR7, PT ;  /* 0x000000070e007c0c */ /* 0x000fc8000bf66270 */
[----:B------:R-:W-:Y:S01]  /*2760*/  ISETP.GE.AND P2, PT, R13, UR7, PT ;  /* 0x000000070d007c0c */ /* 0x000fe2000bf46270 */
[----:B------:R-:W0:Y:S01]  /*2770*/  @!P6 LDS.U16 R11, [R23] ;  /* 0x00000000170be984 */ /* 0x000e220000000400 */
[----:B------:R-:W-:-:S03]  /*2780*/  IADD3 R13, PT, PT, R15, 0x3, RZ ;  /* 0x000000030f0d7810 */ /* 0x000fc60007ffe0ff */
[----:B------:R-:W1:Y:S04]  /*2790*/  @!P6 LDS R12, [R10+0x26000] ;  /* 0x026000000a0ce984 */ /* 0x000e680000000800 */
[----:B------:R-:W-:Y:S01]  /*27a0*/  @!P3 LDS R14, [R10+0x26800] ;  /* 0x026800000a0eb984 */ /* 0x000fe20000000800 */
[----:B0-----:R-:W-:-:S04]  /*27b0*/  @!P6 IMAD.U32 R11, R11, 0x10000, RZ ;  /* 0x000100000b0be824 */ /* 0x001fc800078e00ff */
[----:B-1----:R-:W-:Y:S01]  /*27c0*/  @!P6 FFMA R5, R12, R11, R5 ;  /* 0x0000000b0c05e223 */ /* 0x002fe20000000005 */
[----:B------:R-:W-:Y:S01]  /*27d0*/  ISETP.GE.AND P6, PT, R13, UR7, PT ;  /* 0x000000070d007c0c */ /* 0x000fe2000bfc6270 */
[----:B------:R-:W0:Y:S04]  /*27e0*/  @!P2 LDS.U16 R11, [R23+0x100] ;  /* 0x00010000170ba984 */ /* 0x000e280000000400 */
[----:B------:R-:W1:Y:S04]  /*27f0*/  @!P2 LDS R12, [R10+0x26400] ;  /* 0x026400000a0ca984 */ /* 0x000e680000000800 */
[----:B------:R-:W2:Y:S04]  /*2800*/  @!P3 LDS.U16 R13, [R23+0x200] ;  /* 0x00020000170db984 */ /* 0x000ea80000000400 */
[----:B------:R-:W3:Y:S04]  /*2810*/  @!P6 LDS.U16 R15, [R23+0x300] ;  /* 0x00030000170fe984 */ /* 0x000ee80000000400 */
[----:B------:R-:W4:Y:S01]  /*2820*/  @!P6 LDS R24, [R10+0x26c00] ;  /* 0x026c00000a18e984 */ /* 0x000f220000000800 */
[----:B0-----:R-:W-:-:S04]  /*2830*/  @!P2 IMAD.U32 R11, R11, 0x10000, RZ ;  /* 0x000100000b0ba824 */ /* 0x001fc800078e00ff */
[----:B-1----:R-:W-:Y:S01]  /*2840*/  @!P2 FFMA R5, R12, R11, R5 ;  /* 0x0000000b0c05a223 */ /* 0x002fe20000000005 */
[----:B------:R-:W-:Y:S01]  /*2850*/  ISETP.NE.AND P2, PT, R7, 0x20, PT ;  /* 0x000000200700780c */ /* 0x000fe20003f45270 */
[----:B--2---:R-:W-:Y:S01]  /*2860*/  @!P3 IMAD.U32 R13, R13, 0x10000, RZ ;  /* 0x000100000d0db824 */ /* 0x004fe200078e00ff */
[----:B---3--:R-:W-:-:S03]  /*2870*/  @!P6 SHF.L.U32 R15, R15, 0x10, RZ ;  /* 0x000000100f0fe819 */ /* 0x008fc600000006ff */
[----:B------:R-:W-:-:S04]  /*2880*/  @!P3 FFMA R5, R14, R13, R5 ;  /* 0x0000000d0e05b223 */ /* 0x000fc80000000005 */
[----:B----4-:R-:W-:-:S04]  /*2890*/  @!P6 FFMA R5, R24, R15, R5 ;  /* 0x0000000f1805e223 */ /* 0x010fc80000000005 */
[----:B------:R-:W-:Y:S05]  /*28a0*/  @P2 BRA `(.L_x_55) ;  /* 0xfffffffc00802947 */ /* 0x000fea000383ffff */
[----:B------:R-:W0:Y:S01]  /*28b0*/  S2UR UR6, SR_CgaCtaId ;  /* 0x00000000000679c3 */ /* 0x000e220000008800 */
[----:B------:R-:W-:Y:S01]  /*28c0*/  UMOV UR5, 0x400 ;  /* 0x0000040000057882 */ /* 0x000fe20000000000 */
[----:B------:R-:W-:Y:S01]  /*28d0*/  LOP3.LUT R9, R9, 0x7f80, R4, 0xf8, !PT ;  /* 0x00007f8009097812 */ /* 0x000fe200078ef804 */
[----:B------:R-:W-:Y:S01]  /*28e0*/  BSSY.RECONVERGENT B1, `(.L_x_56) ;  /* 0x0000007000017945 */ /* 0x000fe20003800200 */
[----:B0-----:R-:W-:-:S06]  /*28f0*/  ULEA UR5, UR6, UR5, 0x18 ;  /* 0x0000000506057291 */ /* 0x001fcc000f8ec0ff */
[----:B------:R-:W-:-:S07]  /*2900*/  LEA R9, R9, UR5, 0x2 ;  /* 0x0000000509097c11 */ /* 0x000fce000f8e10ff */
.L_x_57:
[----:B------:R-:W0:Y:S02]  /*2910*/  LDS R6, [R9+0x2e000] ;  /* 0x02e0000009067984 */ /* 0x000e240000000800 */
[----:B0-----:R-:W-:-:S05]  /*2920*/  FADD R7, R5, R6 ;  /* 0x0000000605077221 */ /* 0x001fca0000000000 */
[----:B------:R-:W0:Y:S02]  /*2930*/  ATOMS.CAST.SPIN P2, [R9+0x2e000], R6, R7 ;  /* 0x02e000060900758d */ /* 0x000e240001840007 */
[----:B0-----:R-:W-:Y:S05]  /*2940*/  @!P2 BRA `(.L_x_57) ;  /* 0xfffffffc00f0a947 */ /* 0x001fea000383ffff */
[----:B------:R-:W-:Y:S05]  /*2950*/  BSYNC.RECONVERGENT B1 ;  /* 0x0000000000017941 */ /* 0x000fea0003800200 */
.L_x_56:
[C---:B------:R-:W-:Y:S01]  /*2960*/  ISETP.GE.U32.AND P2, PT, R4.reuse, 0x7fa0, PT ;  /* 0x00007fa00400780c */ /* 0x040fe20003f46070 */
[----:B------:R-:W-:-:S12]  /*2970*/  VIADD R4, R4, 0x60 ;  /* 0x0000006004047836 */ /* 0x000fd80000000000 */
[----:B------:R-:W-:Y:S05]  /*2980*/  @!P2 BRA `(.L_x_58) ;  /* 0xfffffffc0030a947 */ /* 0x000fea000383ffff */
.L_x_54:
[----:B--2---:R-:W-:Y:S05]  /*2990*/  BSYNC.RECONVERGENT B0 ;  /* 0x0000000000007941 */ /* 0x004fea0003800200 */
.L_x_53:
[----:B------:R-:W-:Y:S01]  /*29a0*/  VIADD R0, R0, 0x1 ;  /* 0x0000000100007836 */ /* 0x000fe20000000000 */
[----:B------:R-:W-:Y:S04]  /*29b0*/  BAR.SYNC.DEFER_BLOCKING 0x0 ;  /* 0x0000000000007b1d */ /* 0x000fe80000010000 */
[----:B------:R-:W-:-:S13]  /*29c0*/  ISETP.NE.AND P2, PT, R0, UR4, PT ;  /* 0x0000000400007c0c */ /* 0x000fda000bf45270 */
[----:B------:R-:W-:Y:S05]  /*29d0*/  @P2 BRA `(.L_x_59) ;  /* 0xffffffe000ac2947 */ /* 0x000fea000383ffff */
.L_x_20:
[----:B------:R-:W-:Y:S01]  /*29e0*/  ISETP.NE.AND P0, PT, R16, 0x2, PT ;  /* 0x000000021000780c */ /* 0x000fe20003f05270 */
[----:B------:R-:W2:Y:S01]  /*29f0*/  LDCU UR4, c[0x0][0x3ac] ;  /* 0x00007580ff0477ac */ /* 0x000ea20008000800 */
[----:B------:R-:W-:Y:S01]  /*2a00*/  BSSY.RECONVERGENT B0, `(.L_x_60) ;  /* 0x0000017000007945 */ /* 0x000fe20003800200 */
[----:B------:R-:W-:-:S10]  /*2a10*/  IMAD.MOV.U32 R2, RZ, RZ, R22 ;  /* 0x000000ffff027224 */ /* 0x000fd400078e0016 */
[----:B------:R-:W-:Y:S05]  /*2a20*/  @!P0 BRA `(.L_x_61) ;  /* 0x0000000000508947 */ /* 0x000fea0003800000 */
[----:B------:R-:W3:Y:S01]  /*2a30*/  S2R R7, SR_CgaCtaId ;  /* 0x0000000000077919 */ /* 0x000ee20000008800 */
[----:B0-----:R-:W0:Y:S01]  /*2a40*/  LDC.64 R4, c[0x0][0x388] ;  /* 0x0000e200ff047b82 */ /* 0x001e220000000a00 */
[----:B------:R-:W-:Y:S01]  /*2a50*/  MOV R0, 0x400 ;  /* 0x0000040000007802 */ /* 0x000fe20000000f00 */
[----:B------:R-:W-:Y:S02]  /*2a60*/  HFMA2 R9, -RZ, RZ, 0, 0 ;  /* 0x00000000ff097431 */ /* 0x000fe400000001ff */
[----:B------:R-:W-:Y:S01]  /*2a70*/  IMAD.MOV.U32 R2, RZ, RZ, R22 ;  /* 0x000000ffff027224 */ /* 0x000fe200078e0016 */
[----:B---3--:R-:W-:-:S07]  /*2a80*/  LEA R13, R7, R0, 0x18 ;  /* 0x00000000070d7211 */ /* 0x008fce00078ec0ff */
.L_x_62:
[----:B0-----:R-:W-:-:S05]  /*2a90*/  IMAD.WIDE.U32 R6, R2, 0x2, R4 ;  /* 0x0000000202067825 */ /* 0x001fca00078e0004 */
[----:B------:R-:W3:Y:S01]  /*2aa0*/  LDG.E.U16 R0, desc[UR8][R6.64] ;  /* 0x0000000806007981 */ /* 0x000ee2000c1e1500 */
[----:B------:R-:W-:Y:S01]  /*2ab0*/  IMAD R8, R2, 0x4, R13 ;  /* 0x0000000402087824 */ /* 0x000fe200078e020d */
[----:B------:R-:W-:Y:S01]  /*2ac0*/  IADD3 R9, PT, PT, R9, 0x1, RZ ;  /* 0x0000000109097810 */ /* 0x000fe20007ffe0ff */
[----:B------:R-:W-:-:S03]  /*2ad0*/  IMAD.IADD R2, R17, 0x1, R2 ;  /* 0x0000000111027824 */ /* 0x000fc600078e0202 */
[----:B------:R-:W2:Y:S01]  /*2ae0*/  LDS R11, [R8+0x2e000] ;  /* 0x02e00000080b7984 */ /* 0x000ea20000000800 */
[----:B---3--:R-:W-:-:S04]  /*2af0*/  IMAD.U32 R0, R0, 0x10000, RZ ;  /* 0x0001000000007824 */ /* 0x008fc800078e00ff */
[----:B--2---:R-:W-:-:S05]  /*2b00*/  FFMA R0, -R11, UR4, R0 ;  /* 0x000000040b007c23 */ /* 0x004fca0008000100 */
[----:B------:R-:W-:-:S04]  /*2b10*/  F2FP.BF16.F32.PACK_AB R0, RZ, R0 ;  /* 0x00000000ff00723e */ /* 0x000fc800000010ff */
[----:B------:R-:W-:Y:S02]  /*2b20*/  PRMT R10, R0, 0x7610, R10 ;  /* 0x00007610000a7816 */ /* 0x000fe4000000000a */
[----:B------:R-:W-:-:S03]  /*2b30*/  LOP3.LUT R0, R9, R16, RZ, 0x3c, !PT ;  /* 0x0000001009007212 */ /* 0x000fc600078e3cff */
[----:B------:R3:W-:Y:S01]  /*2b40*/  STG.E.U16 desc[UR8][R6.64], R10 ;  /* 0x0000000a06007986 */ /* 0x0007e2000c101508 */
[----:B------:R-:W-:-:S13]  /*2b50*/  ISETP.NE.AND P0, PT, R0, 0x2, PT ;  /* 0x000000020000780c */ /* 0x000fda0003f05270 */
[----:B---3--:R-:W-:Y:S05]  /*2b60*/  @P0 BRA `(.L_x_62) ;  /* 0xfffffffc00c80947 */ /* 0x008fea000383ffff */
.L_x_61:
[----:B--2---:R-:W-:Y:S05]  /*2b70*/  BSYNC.RECONVERGENT B0 ;  /* 0x0000000000007941 */ /* 0x004fea0003800200 */
.L_x_60:
[----:B------:R-:W2:Y:S01]  /*2b80*/  S2UR UR5, SR_CgaCtaId ;  /* 0x00000000000579c3 */ /* 0x000ea20000008800 */
[----:B------:R-:W-:Y:S01]  /*2b90*/  UMOV UR4, 0x400 ;  /* 0x0000040000047882 */ /* 0x000fe20000000000 */
[----:B------:R-:W-:Y:S01]  /*2ba0*/  BSSY.RECONVERGENT B0, `(.L_x_63) ;  /* 0x0000033000007945 */ /* 0x000fe20003800200 */
[C-C-:B------:R-:W-:Y:S02]  /*2bb0*/  IMAD R10, R17.reuse, 0x2, R2.reuse ;  /* 0x00000002110a7824 */ /* 0x140fe400078e0202 */
[----:B------:R-:W-:Y:S02]  /*2bc0*/  IMAD R11, R17, 0x3, R2 ;  /* 0x00000003110b7824 */ /* 0x000fe400078e0202 */
[----:B------:R-:W-:Y:S01]  /*2bd0*/  IMAD.IADD R12, R2, 0x1, R17 ;  /* 0x00000001020c7824 */ /* 0x000fe200078e0211 */
[----:B------:R-:W3:Y:S08]  /*2be0*/  LDC R0, c[0x0][0x3ac] ;  /* 0x0000eb00ff007b82 */ /* 0x000ef00000000800 */
[----:B0-----:R-:W0:Y:S01]  /*2bf0*/  LDC.64 R4, c[0x0][0x388] ;  /* 0x0000e200ff047b82 */ /* 0x001e220000000a00 */
[----:B--2---:R-:W-:-:S06]  /*2c00*/  ULEA UR4, UR5, UR4, 0x18 ;  /* 0x0000000405047291 */ /* 0x004fcc000f8ec0ff */
[----:B------:R-:W-:-:S04]  /*2c10*/  LEA R14, R2, UR4, 0x2 ;  /* 0x00000004020e7c11 */ /* 0x000fc8000f8e10ff */
[----:B------:R-:W-:-:S07]  /*2c20*/  IADD3 R14, PT, PT, R14, 0x2e000, RZ ;  /* 0x0002e0000e0e7810 */ /* 0x000fce0007ffe0ff */
.L_x_64:
[----:B0-2---:R-:W-:Y:S01]  /*2c30*/  IMAD.WIDE.U32 R6, R2, 0x2, R4 ;  /* 0x0000000202067825 */ /* 0x005fe200078e0004 */
[----:B------:R-:W3:Y:S04]  /*2c40*/  LDS R16, [R14] ;  /* 0x000000000e107984 */ /* 0x000ee80000000800 */
[----:B------:R-:W2:Y:S01]  /*2c50*/  LDG.E.U16 R8, desc[UR8][R6.64] ;  /* 0x0000000806087981 */ /* 0x000ea2000c1e1500 */
[----:B-1----:R-:W-:Y:S02]  /*2c60*/  IMAD R15, R17, 0x4, R14 ;  /* 0x00000004110f7824 */ /* 0x002fe400078e020e */
[----:B--2---:R-:W-:-:S04]  /*2c70*/  IMAD.U32 R9, R8, 0x10000, RZ ;  /* 0x0001000008097824 */ /* 0x004fc800078e00ff */
[----:B---3--:R-:W-:Y:S02]  /*2c80*/  FFMA R9, -R16, R0, R9 ;  /* 0x0000000010097223 */ /* 0x008fe40000000109 */
[----:B------:R-:W0:Y:S03]  /*2c90*/  LDS R16, [R15] ;  /* 0x000000000f107984 */ /* 0x000e260000000800 */
[----:B------:R-:W-:-:S04]  /*2ca0*/  F2FP.BF16.F32.PACK_AB R9, RZ, R9 ;  /* 0x00000009ff09723e */ /* 0x000fc800000010ff */
[----:B------:R-:W-:Y:S01]  /*2cb0*/  PRMT R19, R9, 0x7610, R19 ;  /* 0x0000761009137816 */ /* 0x000fe20000000013 */
[----:B------:R-:W-:-:S04]  /*2cc0*/  IMAD.WIDE.U32 R8, R12, 0x2, R4 ;  /* 0x000000020c087825 */ /* 0x000fc800078e0004 */
[----:B------:R1:W-:Y:S04]  /*2cd0*/  STG.E.U16 desc[UR8][R6.64], R19 ;  /* 0x0000001306007986 */ /* 0x0003e8000c101508 */
[----:B------:R-:W2:Y:S01]  /*2ce0*/  LDG.E.U16 R13, desc[UR8][R8.64] ;  /* 0x00000008080d7981 */ /* 0x000ea2000c1e1500 */
[----:B-1----:R-:W-:-:S04]  /*2cf0*/  IMAD.WIDE.U32 R18, R10, 0x2, R4 ;  /* 0x000000020a127825 */ /* 0x002fc800078e0004 */
[----:B--2---:R-:W-:-:S04]  /*2d00*/  IMAD.U32 R13, R13, 0x10000, RZ ;  /* 0x000100000d0d7824 */ /* 0x004fc800078e00ff */
[----:B0-----:R-:W-:-:S05]  /*2d10*/  FFMA R13, -R16, R0, R13 ;  /* 0x00000000100d7223 */ /* 0x001fca000000010d */
[----:B------:R-:W-:-:S04]  /*2d20*/  F2FP.BF16.F32.PACK_AB R13, RZ, R13 ;  /* 0x0000000dff0d723e */ /* 0x000fc800000010ff */
[----:B------:R-:W-:-:S05]  /*2d30*/  PRMT R7, R13, 0x7610, R7 ;  /* 0x000076100d077816 */ /* 0x000fca0000000007 */
[----:B------:R0:W-:Y:S04]  /*2d40*/  STG.E.U16 desc[UR8][R8.64], R7 ;  /* 0x0000000708007986 */ /* 0x0001e8000c101508 */
[----:B------:R-:W2:Y:S01]  /*2d50*/  LDG.E.U16 R13, desc[UR8][R18.64] ;  /* 0x00000008120d7981 */ /* 0x000ea2000c1e1500 */
[----:B------:R-:W-:-:S06]  /*2d60*/  LEA R16, R17, R14, 0x3 ;  /* 0x0000000e11107211 */ /* 0x000fcc00078e18ff */
[----:B------:R-:W1:Y:S01]  /*2d70*/  LDS R16, [R16] ;  /* 0x0000000010107984 */ /* 0x000e620000000800 */
[----:B0-----:R-:W-:-:S04]  /*2d80*/  IMAD.WIDE.U32 R6, R11, 0x2, R4 ;  /* 0x000000020b067825 */ /* 0x001fc800078e0004 */
[----:B------:R-:W-:-:S06]  /*2d90*/  IMAD R8, R17, 0xc, R14 ;  /* 0x0000000c11087824 */ /* 0x000fcc00078e020e */
[----:B------:R-:W0:Y:S01]  /*2da0*/  LDS R8, [R8] ;  /* 0x0000000008087984 */ /* 0x000e220000000800 */
[----:B--2---:R-:W-:-:S04]  /*2db0*/  IMAD.U32 R13, R13, 0x10000, RZ ;  /* 0x000100000d0d7824 */ /* 0x004fc800078e00ff */
[----:B-1----:R-:W-:-:S05]  /*2dc0*/  FFMA R13, -R16, R0, R13 ;  /* 0x00000000100d7223 */ /* 0x002fca000000010d */
[----:B------:R-:W-:-:S04]  /*2dd0*/  F2FP.BF16.F32.PACK_AB R13, RZ, R13 ;  /* 0x0000000dff0d723e */ /* 0x000fc800000010ff */
[----:B------:R-:W-:-:S05]  /*2de0*/  PRMT R9, R13, 0x7610, R9 ;  /* 0x000076100d097816 */ /* 0x000fca0000000009 */
[----:B------:R2:W-:Y:S04]  /*2df0*/  STG.E.U16 desc[UR8][R18.64], R9 ;  /* 0x0000000912007986 */ /* 0x0005e8000c101508 */
[----:B------:R-:W3:Y:S01]  /*2e00*/  LDG.E.U16 R13, desc[UR8][R6.64] ;  /* 0x00000008060d7981 */ /* 0x000ee2000c1e1500 */
[C-C-:B------:R-:W-:Y:S01]  /*2e10*/  IADD3 R2, PT, PT, R17.reuse, R2, R17.reuse ;  /* 0x0000000211027210 */ /* 0x140fe20007ffe011 */
[C---:B------:R-:W-:Y:S01]  /*2e20*/  IMAD R10, R17.reuse, 0x4, R10 ;  /* 0x00000004110a7824 */ /* 0x040fe200078e020a */
[C---:B------:R-:W-:Y:S01]  /*2e30*/  LEA R11, R17.reuse, R11, 0x2 ;  /* 0x0000000b110b7211 */ /* 0x040fe200078e10ff */
[C---:B------:R-:W-:Y:S01]  /*2e40*/  IMAD R12, R17.reuse, 0x4, R12 ;  /* 0x00000004110c7824 */ /* 0x040fe200078e020c */
[C---:B------:R-:W-:Y:S01]  /*2e50*/  IADD3 R2, PT, PT, R17.reuse, R2, R17 ;  /* 0x0000000211027210 */ /* 0x040fe20007ffe011 */
[----:B------:R-:W-:-:S03]  /*2e60*/  IMAD R14, R17, 0x10, R14 ;  /* 0x00000010110e7824 */ /* 0x000fc600078e020e */
[----:B------:R-:W-:Y:S01]  /*2e70*/  ISETP.GE.U32.AND P0, PT, R2, 0x8000, PT ;  /* 0x000080000200780c */ /* 0x000fe20003f06070 */
[----:B---3--:R-:W-:-:S04]  /*2e80*/  IMAD.U32 R13, R13, 0x10000, RZ ;  /* 0x000100000d0d7824 */ /* 0x008fc800078e00ff */
[----:B0-----:R-:W-:-:S05]  /*2e90*/  FFMA R13, -R8, R0, R13 ;  /* 0x00000000080d7223 */ /* 0x001fca000000010d */
[----:B------:R-:W-:-:S05]  /*2ea0*/  F2FP.BF16.F32.PACK_AB R13, RZ, R13 ;  /* 0x0000000dff0d723e */ /* 0x000fca00000010ff */
[----:B------:R2:W-:Y:S01]  /*2eb0*/  STG.E.U16 desc[UR8][R6.64], R13 ;  /* 0x0000000d06007986 */ /* 0x0005e2000c101508 */
[----:B------:R-:W-:Y:S05]  /*2ec0*/  @!P0 BRA `(.L_x_64) ;  /* 0xfffffffc00588947 */ /* 0x000fea000383ffff */
[----:B------:R-:W-:Y:S05]  /*2ed0*/  BSYNC.RECONVERGENT B0 ;  /* 0x0000000000007941 */ /* 0x000fea0003800200 */
.L_x_63:
[----:B------:R-:W0:Y:S01]  /*2ee0*/  LDC.64 R4, c[0x0][0x390] ;  /* 0x0000e400ff047b82 */ /* 0x000e220000000a00 */
[----:B------:R-:W-:Y:S01]  /*2ef0*/  ISETP.NE.AND P0, PT, R3, 0x2, PT ;  /* 0x000000020300780c */ /* 0x000fe20003f05270 */
[----:B------:R-:W-:-:S12]  /*2f00*/  BSSY.RECONVERGENT B0, `(.L_x_65) ;  /* 0x0000011000007945 */ /* 0x000fd80003800200 */
[----:B------:R-:W-:Y:S05]  /*2f10*/  @!P0 BRA `(.L_x_66) ;  /* 0x00000000003c8947 */ /* 0x000fea0003800000 */
[----:B--2---:R-:W1:Y:S01]  /*2f20*/  LDC.64 R6, c[0x0][0x390] ;  /* 0x0000e400ff067b82 */ /* 0x004e620000000a00 */
[----:B------:R-:W-:-:S07]  /*2f30*/  MOV R2, RZ ;  /* 0x000000ff00027202 */ /* 0x000fce0000000f00 */
.L_x_67:
[----:B-1-3--:R-:W-:-:S05]  /*2f40*/  IMAD.WIDE.U32 R8, R22, 0x2, R6 ;  /* 0x0000000216087825 */ /* 0x00afca00078e0006 */
[----:B------:R-:W2:Y:S01]  /*2f50*/  LDG.E.U16 R10, desc[UR8][R8.64] ;  /* 0x00000008080a7981 */ /* 0x000ea2000c1e1500 */
[----:B------:R-:W-:Y:S01]  /*2f60*/  LEA R12, R22, UR4, 0x2 ;  /* 0x00000004160c7c11 */ /* 0x000fe2000f8e10ff */
[----:B------:R-:W-:Y:S01]  /*2f70*/  VIADD R2, R2, 0x1 ;  /* 0x0000000102027836 */ /* 0x000fe20000000000 */
[----:B------:R-:W-:-:S04]  /*2f80*/  IADD3 R22, PT, PT, R17, R22, RZ ;  /* 0x0000001611167210 */ /* 0x000fc80007ffe0ff */
[----:B------:R-:W1:Y:S01]  /*2f90*/  LDS R12, [R12+0x4e000] ;  /* 0x04e000000c0c7984 */ /* 0x000e620000000800 */
[----:B--2---:R-:W-:Y:S01]  /*2fa0*/  IMAD.U32 R11, R10, 0x10000, RZ ;  /* 0x000100000a0b7824 */ /* 0x004fe200078e00ff */
[----:B------:R-:W-:-:S03]  /*2fb0*/  LOP3.LUT R10, R2, R3, RZ, 0x3c, !PT ;  /* 0x00000003020a7212 */ /* 0x000fc600078e3cff */
[----:B-1----:R-:W-:Y:S01]  /*2fc0*/  FFMA R11, -R12, R0, R11 ;  /* 0x000000000c0b7223 */ /* 0x002fe2000000010b */
[----:B------:R-:W-:-:S04]  /*2fd0*/  ISETP.NE.AND P0, PT, R10, 0x2, PT ;  /* 0x000000020a00780c */ /* 0x000fc80003f05270 */
[----:B------:R-:W-:-:S05]  /*2fe0*/  F2FP.BF16.F32.PACK_AB R11, RZ, R11 ;  /* 0x0000000bff0b723e */ /* 0x000fca00000010ff */
[----:B------:R3:W-:Y:S04]  /*2ff0*/  STG.E.U16 desc[UR8][R8.64], R11 ;  /* 0x0000000b08007986 */ /* 0x0007e8000c101508 */
[----:B------:R-:W-:Y:S05]  /*3000*/  @P0 BRA `(.L_x_67) ;  /* 0xfffffffc00cc0947 */ /* 0x000fea000383ffff */
.L_x_66:
[----:B------:R-:W-:Y:S05]  /*3010*/  BSYNC.RECONVERGENT B0 ;  /* 0x0000000000007941 */ /* 0x000fea0003800200 */
.L_x_65:
[----:B------:R-:W-:Y:S01]  /*3020*/  LEA R12, R22, UR4, 0x2 ;  /* 0x00000004160c7c11 */ /* 0x000fe2000f8e10ff */
[C-C-:B---3--:R-:W-:Y:S02]  /*3030*/  IMAD R8, R17.reuse, 0x2, R22.reuse ;  /* 0x0000000211087824 */ /* 0x148fe400078e0216 */
[----:B--2---:R-:W-:Y:S01]  /*3040*/  IMAD R9, R17, 0x3, R22 ;  /* 0x0000000311097824 */ /* 0x004fe200078e0216 */
[----:B------:R-:W-:Y:S01]  /*3050*/  IADD3 R12, PT, PT, R12, 0x4e000, RZ ;  /* 0x0004e0000c0c7810 */ /* 0x000fe20007ffe0ff */
[----:B------:R-:W-:-:S07]  /*3060*/  IMAD.IADD R10, R22, 0x1, R17 ;  /* 0x00000001160a7824 */ /* 0x000fce00078e0211 */
.L_x_68:
[----:B01----:R-:W-:Y:S01]  /*3070*/  IMAD.WIDE.U32 R2, R22, 0x2, R4 ;  /* 0x0000000216027825 */ /* 0x003fe200078e0004 */
[----:B------:R-:W0:Y:S04]  /*3080*/  LDS R14, [R12] ;  /* 0x000000000c0e7984 */ /* 0x000e280000000800 */
[----:B------:R-:W2:Y:S01]  /*3090*/  LDG.E.U16 R6, desc[UR8][R2.64] ;  /* 0x0000000802067981 */ /* 0x000ea2000c1e1500 */
[----:B------:R-:W-:Y:S02]  /*30a0*/  IMAD R13, R17, 0x4, R12 ;  /* 0x00000004110d7824 */ /* 0x000fe400078e020c */
[----:B--2---:R-:W-:-:S04]  /*30b0*/  IMAD.U32 R7, R6, 0x10000, RZ ;  /* 0x0001000006077824 */ /* 0x004fc800078e00ff */
[----:B0-----:R-:W-:Y:S02]  /*30c0*/  FFMA R7, -R14, R0, R7 ;  /* 0x000000000e077223 */ /* 0x001fe40000000107 */
[----:B------:R-:W0:Y:S03]  /*30d0*/  LDS R14, [R13] ;  /* 0x000000000d0e7984 */ /* 0x000e260000000800 */
[----:B------:R-:W-:-:S04]  /*30e0*/  F2FP.BF16.F32.PACK_AB R7, RZ, R7 ;  /* 0x00000007ff07723e */ /* 0x000fc800000010ff */
[----:B------:R-:W-:Y:S01]  /*30f0*/  PRMT R15, R7, 0x7610, R15 ;  /* 0x00007610070f7816 */ /* 0x000fe2000000000f */
[----:B------:R-:W-:-:S04]  /*3100*/  IMAD.WIDE.U32 R6, R10, 0x2, R4 ;  /* 0x000000020a067825 */ /* 0x000fc800078e0004 */
[----:B------:R1:W-:Y:S04]  /*3110*/  STG.E.U16 desc[UR8][R2.64], R15 ;  /* 0x0000000f02007986 */ /* 0x0003e8000c101508 */
[----:B------:R-:W2:Y:S01]  /*3120*/  LDG.E.U16 R11, desc[UR8][R6.64] ;  /* 0x00000008060b7981 */ /* 0x000ea2000c1e1500 */
[----:B------:R-:W-:-:S06]  /*3130*/  IMAD R16, R17, 0x8, R12 ;  /* 0x0000000811107824 */ /* 0x000fcc00078e020c */
[----:B------:R-:W3:Y:S01]  /*3140*/  LDS R16, [R16] ;  /* 0x0000000010107984 */ /* 0x000ee20000000800 */
[----:B--2---:R-:W-:-:S05]  /*3150*/  SHF.L.U32 R11, R11, 0x10, RZ ;  /* 0x000000100b0b7819 */ /* 0x004fca00000006ff */
[----:B0-----:R-:W-:Y:S01]  /*3160*/  FFMA R11, -R14, R0, R11 ;  /* 0x000000000e0b7223 */ /* 0x001fe2000000010b */
[----:B-1----:R-:W-:-:S04]  /*3170*/  IMAD.WIDE.U32 R14, R8, 0x2, R4 ;  /* 0x00000002080e7825 */ /* 0x002fc800078e0004 */
[----:B------:R-:W-:-:S04]  /*3180*/  F2FP.BF16.F32.PACK_AB R11, RZ, R11 ;  /* 0x0000000bff0b723e */ /* 0x000fc800000010ff */
[----:B------:R-:W-:-:S05]  /*3190*/  PRMT R3, R11, 0x7610, R3 ;  /* 0x000076100b037816 */ /* 0x000fca0000000003 */
[----:B------:R0:W-:Y:S04]  /*31a0*/  STG.E.U16 desc[UR8][R6.64], R3 ;  /* 0x0000000306007986 */ /* 0x0001e8000c101508 */
[----:B------:R-:W2:Y:S01]  /*31b0*/  LDG.E.U16 R11, desc[UR8][R14.64] ;  /* 0x000000080e0b7981 */ /* 0x000ea2000c1e1500 */
[----:B0-----:R-:W-:-:S04]  /*31c0*/  IMAD.WIDE.U32 R2, R9, 0x2, R4 ;  /* 0x0000000209027825 */ /* 0x001fc800078e0004 */
[----:B------:R-:W-:-:S06]  /*31d0*/  IMAD R6, R17, 0xc, R12 ;  /* 0x0000000c11067824 */ /* 0x000fcc00078e020c */
[----:B------:R-:W0:Y:S01]  /*31e0*/  LDS R6, [R6] ;  /* 0x0000000006067984 */ /* 0x000e220000000800 */
[----:B--2---:R-:W-:-:S04]  /*31f0*/  IMAD.U32 R11, R11, 0x10000, RZ ;  /* 0x000100000b0b7824 */ /* 0x004fc800078e00ff */
[----:B---3--:R-:W-:-:S05]  /*3200*/  FFMA R11, -R16, R0, R11 ;  /* 0x00000000100b7223 */ /* 0x008fca000000010b */
[----:B------:R-:W-:-:S04]  /*3210*/  F2FP.BF16.F32.PACK_AB R11, RZ, R11 ;  /* 0x0000000bff0b723e */ /* 0x000fc800000010ff */
[----:B------:R-:W-:-:S05]  /*3220*/  PRMT R7, R11, 0x7610, R7 ;  /* 0x000076100b077816 */ /* 0x000fca0000000007 */
[----:B------:R1:W-:Y:S04]  /*3230*/  STG.E.U16 desc[UR8][R14.64], R7 ;  /* 0x000000070e007986 */ /* 0x0003e8000c101508 */
[----:B------:R-:W2:Y:S01]  /*3240*/  LDG.E.U16 R11, desc[UR8][R2.64] ;  /* 0x00000008020b7981 */ /* 0x000ea2000c1e1500 */
[C---:B------:R-:W-:Y:S01]  /*3250*/  IADD3 R22, PT, PT, R17.reuse, R22, R17 ;  /* 0x0000001611167210 */ /* 0x040fe20007ffe011 */
[C---:B------:R-:W-:Y:S01]  /*3260*/  IMAD R8, R17.reuse, 0x4, R8 ;  /* 0x0000000411087824 */ /* 0x040fe200078e0208 */
[C---:B------:R-:W-:Y:S01]  /*3270*/  LEA R10, R17.reuse, R10, 0x2 ;  /* 0x0000000a110a7211 */ /* 0x040fe200078e10ff */
[C---:B------:R-:W-:Y:S01]  /*3280*/  IMAD R9, R17.reuse, 0x4, R9 ;  /* 0x0000000411097824 */ /* 0x040fe200078e0209 */
[C---:B------:R-:W-:Y:S01]  /*3290*/  IADD3 R22, PT, PT, R17.reuse, R22, R17 ;  /* 0x0000001611167210 */ /* 0x040fe20007ffe011 */
[----:B------:R-:W-:-:S03]  /*32a0*/  IMAD R12, R17, 0x10, R12 ;  /* 0x00000010110c7824 */ /* 0x000fc600078e020c */
[----:B------:R-:W-:Y:S02]  /*32b0*/  ISETP.GE.U32.AND P0, PT, R22, 0x4000, PT ;  /* 0x000040001600780c */ /* 0x000fe40003f06070 */
[----:B--2---:R-:W-:-:S05]  /*32c0*/  SHF.L.U32 R11, R11, 0x10, RZ ;  /* 0x000000100b0b7819 */ /* 0x004fca00000006ff */
[----:B0-----:R-:W-:-:S05]  /*32d0*/  FFMA R11, -R6, R0, R11 ;  /* 0x00000000060b7223 */ /* 0x001fca000000010b */
[----:B------:R-:W-:-:S05]  /*32e0*/  F2FP.BF16.F32.PACK_AB R11, RZ, R11 ;  /* 0x0000000bff0b723e */ /* 0x000fca00000010ff */
[----:B------:R1:W-:Y:S01]  /*32f0*/  STG.E.U16 desc[UR8][R2.64], R11 ;  /* 0x0000000b02007986 */ /* 0x0003e2000c101508 */
[----:B------:R-:W-:Y:S05]  /*3300*/  @!P0 BRA `(.L_x_68) ;  /* 0xfffffffc00588947 */ /* 0x000fea000383ffff */
[----:B------:R-:W-:Y:S05]  /*3310*/  EXIT ;  /* 0x000000000000794d */ /* 0x000fea0003800000 */
        .weak           $__internal_0_$__cuda_sm20_div_u16
        .type           $__internal_0_$__cuda_sm20_div_u16,@function
        .size           $__internal_0_$__cuda_sm20_div_u16,($__internal_1_$__cuda_sm3x_div_rn_noftz_f32_slowpath - $__internal_0_$__cuda_sm20_div_u16)
$__internal_0_$__cuda_sm20_div_u16:
[----:B------:R-:W0:Y:S01]  /*3320*/  I2F.U16 R2, R7 ;  /* 0x0000000700027306 */ /* 0x000e220000101000 */
[----:B------:R-:W-:Y:S01]  /*3330*/  IMAD.MOV.U32 R3, RZ, RZ, 0x4b800000 ;  /* 0x4b800000ff037424 */ /* 0x000fe200078e00ff */
[C---:B0-----:R-:W-:Y:S02]  /*3340*/  FSETP.GEU.AND P1, PT, |R2|.reuse, 1.175494350822287508e-38, PT ;  /* 0x008000000200780b */ /* 0x041fe40003f2e200 */
[----:B------:R-:W-:Y:S02]  /*3350*/  FSETP.GT.AND P0, PT, |R2|, 8.50705917302346158658e+37, PT ;  /* 0x7e8000000200780b */ /* 0x000fe40003f04200 */
[----:B------:R-:W-:-:S04]  /*3360*/  FSEL R3, R3, 1, !P1 ;  /* 0x3f80000003037808 */ /* 0x000fc80004800000 */
[----:B------:R-:W-:Y:S02]  /*3370*/  FSEL R3, R3, 0.25, !P0 ;  /* 0x3e80000003037808 */ /* 0x000fe40004000000 */
[----:B------:R-:W-:-:S03]  /*3380*/  ISETP.NE.U32.AND P0, PT, R7, RZ, PT ;  /* 0x000000ff0700720c */ /* 0x000fc60003f05070 */
[----:B------:R-:W-:Y:S02]  /*3390*/  FMUL R4, R2, R3 ;  /* 0x0000000302047220 */ /* 0x000fe40000400000 */
[----:B------:R-:W-:Y:S08]  /*33a0*/  I2F.U16.RZ R2, R6 ;  /* 0x0000000600027306 */ /* 0x000ff0000010d000 */
[----:B------:R-:W0:Y:S02]  /*33b0*/  MUFU.RCP R4, R4 ;  /* 0x0000000400047308 */ /* 0x000e240000001000 */
[----:B0-----:R-:W-:-:S05]  /*33c0*/  FMUL R3, R3, R4 ;  /* 0x0000000403037220 */ /* 0x001fca0000400000 */
[----:B------:R-:W-:-:S05]  /*33d0*/  IADD3 R3, PT, PT, R3, 0x2, RZ ;  /* 0x0000000203037810 */ /* 0x000fca0007ffe0ff */
[----:B------:R-:W-:Y:S01]  /*33e0*/  FMUL.RZ R5, R2, R3 ;  /* 0x0000000302057220 */ /* 0x000fe2000040c000 */
[----:B------:R-:W-:Y:S02]  /*33f0*/  HFMA2 R3, -RZ, RZ, 0, 0 ;  /* 0x00000000ff037431 */ /* 0x000fe400000001ff */
[----:B------:R-:W-:-:S03]  /*3400*/  IMAD.MOV.U32 R2, RZ, RZ, R8 ;  /* 0x000000ffff027224 */ /* 0x000fc600078e0008 */
[----:B------:R-:W0:Y:S02]  /*3410*/  F2I.U32.TRUNC.NTZ R5, R5 ;  /* 0x0000000500057305 */ /* 0x000e24000020f000 */
[----:B0-----:R-:W-:Y:S01]  /*3420*/  LOP3.LUT R7, R5, 0xffff, RZ, 0xc0, !PT ;  /* 0x0000ffff05077812 */ /* 0x001fe200078ec0ff */
[----:B------:R-:W-:Y:S01]  /*3430*/  @!P0 IMAD.MOV.U32 R7, RZ, RZ, -0x1 ;  /* 0xffffffffff078424 */ /* 0x000fe200078e00ff */
[----:B------:R-:W-:Y:S06]  /*3440*/  RET.REL.NODEC R2 `(mlp_train_kernel) ;  /* 0xffffffc802ec7950 */ /* 0x000fec0003c3ffff */
        .weak           $__internal_1_$__cuda_sm3x_div_rn_noftz_f32_slowpath
        .type           $__internal_1_$__cuda_sm3x_div_rn_noftz_f32_slowpath,@function
        .size           $__internal_1_$__cuda_sm3x_div_rn_noftz_f32_slowpath,(.L_x_82 - $__internal_1_$__cuda_sm3x_div_rn_noftz_f32_slowpath)
$__internal_1_$__cuda_sm3x_div_rn_noftz_f32_slowpath:
[----:B------:R-:W-:Y:S01]  /*3450*/  SHF.R.U32.HI R7, RZ, 0x17, R19 ;  /* 0x00000017ff077819 */ /* 0x000fe20000011613 */
[----:B------:R-:W-:Y:S01]  /*3460*/  BSSY.RECONVERGENT B2, `(.L_x_69) ;  /* 0x0000063000027945 */ /* 0x000fe20003800200 */
[----:B------:R-:W-:Y:S02]  /*3470*/  SHF.R.U32.HI R11, RZ, 0x17, R6 ;  /* 0x00000017ff0b7819 */ /* 0x000fe40000011606 */
[----:B------:R-:W-:Y:S02]  /*3480*/  LOP3.LUT R7, R7, 0xff, RZ, 0xc0, !PT ;  /* 0x000000ff07077812 */ /* 0x000fe400078ec0ff */
[----:B------:R-:W-:Y:S02]  /*3490*/  LOP3.LUT R14, R11, 0xff, RZ, 0xc0, !PT ;  /* 0x000000ff0b0e7812 */ /* 0x000fe400078ec0ff */
[----:B------:R-:W-:Y:S01]  /*34a0*/  MOV R13, R19 ;  /* 0x00000013000d7202 */ /* 0x000fe20000000f00 */
[----:B------:R-:W-:Y:S02]  /*34b0*/  VIADD R15, R7, 0xffffffff ;  /* 0xffffffff070f7836 */ /* 0x000fe40000000000 */
[----:B------:R-:W-:-:S03]  /*34c0*/  VIADD R12, R14, 0xffffffff ;  /* 0xffffffff0e0c7836 */ /* 0x000fc60000000000 */
[----:B------:R-:W-:-:S04]  /*34d0*/  ISETP.GT.U32.AND P2, PT, R15, 0xfd, PT ;  /* 0x000000fd0f00780c */ /* 0x000fc80003f44070 */
[----:B------:R-:W-:-:S13]  /*34e0*/  ISETP.GT.U32.OR P2, PT, R12, 0xfd, P2 ;  /* 0x000000fd0c00780c */ /* 0x000fda0001744470 */
[----:B------:R-:W-:Y:S01]  /*34f0*/  @!P2 IMAD.MOV.U32 R11, RZ, RZ, RZ ;  /* 0x000000ffff0ba224 */ /* 0x000fe200078e00ff */
[----:B------:R-:W-:Y:S06]  /*3500*/  @!P2 BRA `(.L_x_70) ;  /* 0x00000000005ca947 */ /* 0x000fec0003800000 */
[----:B------:R-:W-:Y:S02]  /*3510*/  FSETP.GTU.FTZ.AND P2, PT, |R6|, +INF , PT ;  /* 0x7f8000000600780b */ /* 0x000fe40003f5c200 */
[----:B------:R-:W-:-:S04]  /*3520*/  FSETP.GTU.FTZ.AND P3, PT, |R19|, +INF , PT ;  /* 0x7f8000001300780b */ /* 0x000fc80003f7c200 */
[----:B------:R-:W-:-:S13]  /*3530*/  PLOP3.LUT P2, PT, P2, P3, PT, 0xf8, 0x8f ;  /* 0x00000000008f781c */ /* 0x000fda0001747f70 */
[----:B------:R-:W-:Y:S05]  /*3540*/  @P2 BRA `(.L_x_71) ;  /* 0x00000004004c2947 */ /* 0x000fea0003800000 */
[----:B------:R-:W-:-:S13]  /*3550*/  LOP3.LUT P2, RZ, R13, 0x7fffffff, R6, 0xc8, !PT ;  /* 0x7fffffff0dff7812 */ /* 0x000fda000784c806 */
[----:B------:R-:W-:Y:S05]  /*3560*/  @!P2 BRA `(.L_x_72) ;  /* 0x00000004003ca947 */ /* 0x000fea0003800000 */
[C---:B------:R-:W-:Y:S02]  /*3570*/  FSETP.NEU.FTZ.AND P6, PT, |R6|.reuse, +INF , PT ;  /* 0x7f8000000600780b */ /* 0x040fe40003fdd200 */
[----:B------:R-:W-:Y:S02]  /*3580*/  FSETP.NEU.FTZ.AND P3, PT, |R19|, +INF , PT ;  /* 0x7f8000001300780b */ /* 0x000fe40003f7d200 */
[----:B------:R-:W-:-:S11]  /*3590*/  FSETP.NEU.FTZ.AND P2, PT, |R6|, +INF , PT ;  /* 0x7f8000000600780b */ /* 0x000fd60003f5d200 */
[----:B------:R-:W-:Y:S05]  /*35a0*/  @!P3 BRA !P6, `(.L_x_72) ;  /* 0x00000004002cb947 */ /* 0x000fea0007000000 */
[----:B------:R-:W-:-:S04]  /*35b0*/  LOP3.LUT P6, RZ, R6, 0x7fffffff, RZ, 0xc0, !PT ;  /* 0x7fffffff06ff7812 */ /* 0x000fc800078cc0ff */
[----:B------:R-:W-:-:S13]  /*35c0*/  PLOP3.LUT P3, PT, P3, P6, PT, 0x2f, 0xf2 ;  /* 0x0000000000f2781c */ /* 0x000fda0001f6c577 */
[----:B------:R-:W-:Y:S05]  /*35d0*/  @P3 BRA `(.L_x_73) ;  /* 0x0000000400183947 */ /* 0x000fea0003800000 */
[----:B------:R-:W-:-:S04]  /*35e0*/  LOP3.LUT P3, RZ, R13, 0x7fffffff, RZ, 0xc0, !PT ;  /* 0x7fffffff0dff7812 */ /* 0x000fc8000786c0ff */
[----:B------:R-:W-:-:S13]  /*35f0*/  PLOP3.LUT P2, PT, P2, P3, PT, 0x2f, 0xf2 ;  /* 0x0000000000f2781c */ /* 0x000fda0001746577 */
[----:B------:R-:W-:Y:S05]  /*3600*/  @P2 BRA `(.L_x_74) ;  /* 0x0000000400002947 */ /* 0x000fea0003800000 */
[----:B------:R-:W-:Y:S02]  /*3610*/  ISETP.GE.AND P2, PT, R12, RZ, PT ;  /* 0x000000ff0c00720c */ /* 0x000fe40003f46270 */
[----:B------:R-:W-:-:S11]  /*3620*/  ISETP.GE.AND P3, PT, R15, RZ, PT ;  /* 0x000000ff0f00720c */ /* 0x000fd60003f66270 */
[----:B------:R-:W-:Y:S01]  /*3630*/  @P2 IMAD.MOV.U32 R11, RZ, RZ, RZ ;  /* 0x000000ffff0b2224 */ /* 0x000fe200078e00ff */
[----:B------:R-:W-:Y:S01]  /*3640*/  @!P2 MOV R11, 0xffffffc0 ;  /* 0xffffffc0000ba802 */ /* 0x000fe20000000f00 */
[----:B------:R-:W-:Y:S01]  /*3650*/  @!P2 FFMA R6, R6, 1.84467440737095516160e+19, RZ ;  /* 0x5f8000000606a823 */ /* 0x000fe200000000ff */
[----:B------:R-:W-:-:S03]  /*3660*/  @!P3 FFMA R13, R19, 1.84467440737095516160e+19, RZ ;  /* 0x5f800000130db823 */ /* 0x000fc600000000ff */
[----:B------:R-:W-:-:S07]  /*3670*/  @!P3 VIADD R11, R11, 0x40 ;  /* 0x000000400b0bb836 */ /* 0x000fce0000000000 */
.L_x_70:
[----:B------:R-:W-:Y:S01]  /*3680*/  LEA R12, R7, 0xc0800000, 0x17 ;  /* 0xc0800000070c7811 */ /* 0x000fe200078eb8ff */
[----:B------:R-:W-:Y:S01]  /*3690*/  BSSY.RECONVERGENT B3, `(.L_x_75) ;  /* 0x0000036000037945 */ /* 0x000fe20003800200 */
[----:B------:R-:W-:-:S03]  /*36a0*/  IADD3 R14, PT, PT, R14, -0x7f, RZ ;  /* 0xffffff810e0e7810 */ /* 0x000fc60007ffe0ff */
[----:B------:R-:W-:Y:S02]  /*36b0*/  IMAD.IADD R23, R13, 0x1, -R12 ;  /* 0x000000010d177824 */ /* 0x000fe400078e0a0c */
[C---:B------:R-:W-:Y:S01]  /*36c0*/  IMAD R6, R14.reuse, -0x800000, R6 ;  /* 0xff8000000e067824 */ /* 0x040fe200078e0206 */
[----:B------:R-:W-:Y:S01]  /*36d0*/  IADD3 R14, PT, PT, R14, 0x7f, -R7 ;  /* 0x0000007f0e0e7810 */ /* 0x000fe20007ffe807 */
[----:B------:R-:W0:Y:S01]  /*36e0*/  MUFU.RCP R13, R23 ;  /* 0x00000017000d7308 */ /* 0x000e220000001000 */
[----:B------:R-:W-:-:S03]  /*36f0*/  FADD.FTZ R15, -R23, -RZ ;  /* 0x800000ff170f7221 */ /* 0x000fc60000010100 */
[----:B------:R-:W-:Y:S02]  /*3700*/  IMAD.IADD R14, R14, 0x1, R11 ;  /* 0x000000010e0e7824 */ /* 0x000fe400078e020b */
[----:B0-----:R-:W-:-:S04]  /*3710*/  FFMA R12, R13, R15, 1 ;  /* 0x3f8000000d0c7423 */ /* 0x001fc8000000000f */
[----:B------:R-:W-:-:S04]  /*3720*/  FFMA R13, R13, R12, R13 ;  /* 0x0000000c0d0d7223 */ /* 0x000fc8000000000d */
[----:B------:R-:W-:-:S04]  /*3730*/  FFMA R12, R6, R13, RZ ;  /* 0x0000000d060c7223 */ /* 0x000fc800000000ff */
[----:B------:R-:W-:-:S04]  /*3740*/  FFMA R24, R15, R12, R6 ;  /* 0x0000000c0f187223 */ /* 0x000fc80000000006 */
[----:B------:R-:W-:-:S04]  /*3750*/  FFMA R12, R13, R24, R12 ;  /* 0x000000180d0c7223 */ /* 0x000fc8000000000c */
[----:B------:R-:W-:-:S04]  /*3760*/  FFMA R15, R15, R12, R6 ;  /* 0x0000000c0f0f7223 */ /* 0x000fc80000000006 */
[----:B------:R-:W-:-:S05]  /*3770*/  FFMA R6, R13, R15, R12 ;  /* 0x0000000f0d067223 */ /* 0x000fca000000000c */
[----:B------:R-:W-:-:S04]  /*3780*/  SHF.R.U32.HI R7, RZ, 0x17, R6 ;  /* 0x00000017ff077819 */ /* 0x000fc80000011606 */
[----:B------:R-:W-:-:S05]  /*3790*/  LOP3.LUT R7, R7, 0xff, RZ, 0xc0, !PT ;  /* 0x000000ff07077812 */ /* 0x000fca00078ec0ff */
[----:B------:R-:W-:-:S05]  /*37a0*/  IMAD.IADD R23, R7, 0x1, R14 ;  /* 0x0000000107177824 */ /* 0x000fca00078e020e */
[----:B------:R-:W-:-:S04]  /*37b0*/  IADD3 R7, PT, PT, R23, -0x1, RZ ;  /* 0xffffffff17077810 */ /* 0x000fc80007ffe0ff */
[----:B------:R-:W-:-:S13]  /*37c0*/  ISETP.GE.U32.AND P2, PT, R7, 0xfe, PT ;  /* 0x000000fe0700780c */ /* 0x000fda0003f46070 */
[----:B------:R-:W-:Y:S05]  /*37d0*/  @!P2 BRA `(.L_x_76) ;  /* 0x000000000080a947 */ /* 0x000fea0003800000 */
[----:B------:R-:W-:-:S13]  /*37e0*/  ISETP.GT.AND P2, PT, R23, 0xfe, PT ;  /* 0x000000fe1700780c */ /* 0x000fda0003f44270 */
[----:B------:R-:W-:Y:S05]  /*37f0*/  @P2 BRA `(.L_x_77) ;  /* 0x00000000006c2947 */ /* 0x000fea0003800000 */
[----:B------:R-:W-:-:S13]  /*3800*/  ISETP.GE.AND P2, PT, R23, 0x1, PT ;  /* 0x000000011700780c */ /* 0x000fda0003f46270 */
[----:B------:R-:W-:Y:S05]  /*3810*/  @P2 BRA `(.L_x_78) ;  /* 0x0000000000742947 */ /* 0x000fea0003800000 */
[----:B------:R-:W-:Y:S02]  /*3820*/  ISETP.GE.AND P2, PT, R23, -0x18, PT ;  /* 0xffffffe81700780c */ /* 0x000fe40003f46270 */
[----:B------:R-:W-:-:S11]  /*3830*/  LOP3.LUT R6, R6, 0x80000000, RZ, 0xc0, !PT ;  /* 0x8000000006067812 */ /* 0x000fd600078ec0ff */
[----:B------:R-:W-:Y:S05]  /*3840*/  @!P2 BRA `(.L_x_78) ;  /* 0x000000000068a947 */ /* 0x000fea0003800000 */
[-CC-:B------:R-:W-:Y:S01]  /*3850*/  FFMA.RZ R7, R13, R15.reuse, R12.reuse ;  /* 0x0000000f0d077223 */ /* 0x180fe2000000c00c */
[C---:B------:R-:W-:Y:S01]  /*3860*/  VIADD R14, R23.reuse, 0x20 ;  /* 0x00000020170e7836 */ /* 0x040fe20000000000 */
[C---:B------:R-:W-:Y:S02]  /*3870*/  ISETP.NE.AND P6, PT, R23.reuse, RZ, PT ;  /* 0x000000ff1700720c */ /* 0x040fe40003fc5270 */
[----:B------:R-:W-:Y:S02]  /*3880*/  ISETP.NE.AND P3, PT, R23, RZ, PT ;  /* 0x000000ff1700720c */ /* 0x000fe40003f65270 */
[----:B------:R-:W-:Y:S01]  /*3890*/  LOP3.LUT R11, R7, 0x7fffff, RZ, 0xc0, !PT ;  /* 0x007fffff070b7812 */ /* 0x000fe200078ec0ff */
[CCC-:B------:R-:W-:Y:S01]  /*38a0*/  FFMA.RP R7, R13.reuse, R15.reuse, R12.reuse ;  /* 0x0000000f0d077223 */ /* 0x1c0fe2000000800c */
[----:B------:R-:W-:Y:S01]  /*38b0*/  FFMA.RM R12, R13, R15, R12 ;  /* 0x0000000f0d0c7223 */ /* 0x000fe2000000400c */
[----:B------:R-:W-:Y:S01]  /*38c0*/  IMAD.MOV R13, RZ, RZ, -R23 ;  /* 0x000000ffff0d7224 */ /* 0x000fe200078e0a17 */
[----:B------:R-:W-:-:S03]  /*38d0*/  LOP3.LUT R11, R11, 0x800000, RZ, 0xfc, !PT ;  /* 0x008000000b0b7812 */ /* 0x000fc600078efcff */
[----:B------:R-:W-:Y:S02]  /*38e0*/  FSETP.NEU.FTZ.AND P2, PT, R7, R12, PT ;  /* 0x0000000c0700720b */ /* 0x000fe40003f5d000 */
[----:B------:R-:W-:Y:S02]  /*38f0*/  SHF.L.U32 R14, R11, R14, RZ ;  /* 0x0000000e0b0e7219 */ /* 0x000fe400000006ff */
[----:B------:R-:W-:Y:S02]  /*3900*/  SEL R12, R13, RZ, P6 ;  /* 0x000000ff0d0c7207 */ /* 0x000fe40003000000 */
[----:B------:R-:W-:Y:S02]  /*3910*/  ISETP.NE.AND P3, PT, R14, RZ, P3 ;  /* 0x000000ff0e00720c */ /* 0x000fe40001f65270 */
[----:B------:R-:W-:Y:S02]  /*3920*/  SHF.R.U32.HI R12, RZ, R12, R11 ;  /* 0x0000000cff0c7219 */ /* 0x000fe4000001160b */
[----:B------:R-:W-:-:S02]  /*3930*/  PLOP3.LUT P2, PT, P2, P3, PT, 0xf8, 0x8f ;  /* 0x00000000008f781c */ /* 0x000fc40001747f70 */
[----:B------:R-:W-:Y:S02]  /*3940*/  SHF.R.U32.HI R14, RZ, 0x1, R12 ;  /* 0x00000001ff0e7819 */ /* 0x000fe4000001160c */
[----:B------:R-:W-:-:S04]  /*3950*/  SEL R7, RZ, 0x1, !P2 ;  /* 0x00000001ff077807 */ /* 0x000fc80005000000 */
[----:B------:R-:W-:-:S04]  /*3960*/  LOP3.LUT R7, R7, 0x1, R14, 0xf8, !PT ;  /* 0x0000000107077812 */ /* 0x000fc800078ef80e */
[----:B------:R-:W-:-:S04]  /*3970*/  LOP3.LUT R7, R7, R12, RZ, 0xc0, !PT ;  /* 0x0000000c07077212 */ /* 0x000fc800078ec0ff */
[----:B------:R-:W-:-:S04]  /*3980*/  IADD3 R7, PT, PT, R14, R7, RZ ;  /* 0x000000070e077210 */ /* 0x000fc80007ffe0ff */
[----:B------:R-:W-:Y:S01]  /*3990*/  LOP3.LUT R6, R7, R6, RZ, 0xfc, !PT ;  /* 0x0000000607067212 */ /* 0x000fe200078efcff */
[----:B------:R-:W-:Y:S06]  /*39a0*/  BRA `(.L_x_78) ;  /* 0x0000000000107947 */ /* 0x000fec0003800000 */
.L_x_77:
[----:B------:R-:W-:-:S04]  /*39b0*/  LOP3.LUT R6, R6, 0x80000000, RZ, 0xc0, !PT ;  /* 0x8000000006067812 */ /* 0x000fc800078ec0ff */
[----:B------:R-:W-:Y:S01]  /*39c0*/  LOP3.LUT R6, R6, 0x7f800000, RZ, 0xfc, !PT ;  /* 0x7f80000006067812 */ /* 0x000fe200078efcff */
[----:B------:R-:W-:Y:S06]  /*39d0*/  BRA `(.L_x_78) ;  /* 0x0000000000047947 */ /* 0x000fec0003800000 */
.L_x_76:
[----:B------:R-:W-:-:S07]  /*39e0*/  IMAD R6, R14, 0x800000, R6 ;  /* 0x008000000e067824 */ /* 0x000fce00078e0206 */
.L_x_78:
[----:B------:R-:W-:Y:S05]  /*39f0*/  BSYNC.RECONVERGENT B3 ;  /* 0x0000000000037941 */ /* 0x000fea0003800200 */
.L_x_75:
[----:B------:R-:W-:Y:S05]  /*3a00*/  BRA `(.L_x_79) ;  /* 0x0000000000207947 */ /* 0x000fea0003800000 */
.L_x_74:
[----:B------:R-:W-:-:S04]  /*3a10*/  LOP3.LUT R6, R13, 0x80000000, R6, 0x48, !PT ;  /* 0x800000000d067812 */ /* 0x000fc800078e4806 */
[----:B------:R-:W-:Y:S01]  /*3a20*/  LOP3.LUT R6, R6, 0x7f800000, RZ, 0xfc, !PT ;  /* 0x7f80000006067812 */ /* 0x000fe200078efcff */
[----:B------:R-:W-:Y:S06]  /*3a30*/  BRA `(.L_x_79) ;  /* 0x0000000000147947 */ /* 0x000fec0003800000 */
.L_x_73:
[----:B------:R-:W-:Y:S01]  /*3a40*/  LOP3.LUT R6, R13, 0x80000000, R6, 0x48, !PT ;  /* 0x800000000d067812 */ /* 0x000fe200078e4806 */
[----:B------:R-:W-:Y:S06]  /*3a50*/  BRA `(.L_x_79) ;  /* 0x00000000000c7947 */ /* 0x000fec0003800000 */
.L_x_72:
[----:B------:R-:W0:Y:S01]  /*3a60*/  MUFU.RSQ R6, -QNAN ;  /* 0xffc0000000067908 */ /* 0x000e220000001400 */
[----:B------:R-:W-:Y:S05]  /*3a70*/  BRA `(.L_x_79) ;  /* 0x0000000000047947 */ /* 0x000fea0003800000 */
.L_x_71:
[----:B------:R-:W-:-:S07]  /*3a80*/  FADD.FTZ R6, R6, R19 ;  /* 0x0000001306067221 */ /* 0x000fce0000010000 */
.L_x_79:
[----:B------:R-:W-:Y:S05]  /*3a90*/  BSYNC.RECONVERGENT B2 ;  /* 0x0000000000027941 */ /* 0x000fea0003800200 */
.L_x_69:
[----:B0-----:R-:W-:Y:S01]  /*3aa0*/  IMAD.MOV.U32 R13, RZ, RZ, R6 ;  /* 0x000000ffff0d7224 */ /* 0x001fe200078e0006 */
[----:B------:R-:W-:Y:S01]  /*3ab0*/  MOV R6, R10 ;  /* 0x0000000a00067202 */ /* 0x000fe20000000f00 */
[----:B------:R-:W-:-:S04]  /*3ac0*/  IMAD.MOV.U32 R7, RZ, RZ, 0x0 ;  /* 0x00000000ff077424 */ /* 0x000fc800078e00ff */
[----:B------:R-:W-:Y:S05]  /*3ad0*/  RET.REL.NODEC R6 `(mlp_train_kernel) ;  /* 0xffffffc406487950 */ /* 0x000fea0003c3ffff */
.L_x_80:
[----:B------:R-:W-:-:S00]  /*3ae0*/  BRA `(.L_x_80) ;  /* 0xfffffffc00fc7947 */ /* 0x000fc0000383ffff */
[----:B------:R-:W-:-:S00]  /*3af0*/  NOP ;  /* 0x0000000000007918 */ /* 0x000fc00000000000 */
        /* <DEDUP_REMOVED lines=8> */
.L_x_82:


//--------------------- .nv.shared.mlp_train_kernel --------------------------
	.section	.nv.shared.mlp_train_kernel,"aw",@nobits
	.sectionflags	@""
	.align	16
	.zero		1024


//--------------------- .nv.shared.reserved.0     --------------------------
	.section	.nv.shared.reserved.0,"aw",@nobits
	.weak		__nv_reservedSMEM_offset_0_alias
	.size		__nv_reservedSMEM_offset_0_alias, 0, 64
	.other		__nv_reservedSMEM_offset_0_alias,@"STO_CUDA_RESERVED_SHARED STV_DEFAULT"
__nv_reservedSMEM_offset_0_alias:
	.zero		0
	.zero		64


//--------------------- .nv.constant0.mlp_train_kernel --------------------------
	.section	.nv.constant0.mlp_train_kernel,"a",@progbits
	.sectionflags	@""
	.align	4
.nv.constant0.mlp_train_kernel:
	.zero		944


//--------------------- SYMBOLS --------------------------

	.type		.nv.reservedSmem.offset0,@object
	.size		.nv.reservedSmem.offset0,0x4
	.type		.nv.reservedSmem.cap,@object
	.size		.nv.reservedSmem.cap,0x4
